//
// Generated by NVIDIA NVVM Compiler
//
// Compiler Build ID: CL-36424714
// Cuda compilation tools, release 13.0, V13.0.88
// Based on NVVM 20.0.0
//

.version 9.0
.target sm_100
.address_size 64

	// .globl	_Z10copy_arrayiiPfS_

.visible .entry _Z10copy_arrayiiPfS_(
	.param .u32 _Z10copy_arrayiiPfS__param_0,
	.param .u32 _Z10copy_arrayiiPfS__param_1,
	.param .u64 .ptr .align 1 _Z10copy_arrayiiPfS__param_2,
	.param .u64 .ptr .align 1 _Z10copy_arrayiiPfS__param_3
)
{
	.reg .pred 	%p<5>;
	.reg .b32 	%r<23>;
	.reg .b32 	%f<2>;
	.reg .b64 	%rd<8>;

	ld.param.u32 	%r12, [_Z10copy_arrayiiPfS__param_0];
	ld.param.u32 	%r13, [_Z10copy_arrayiiPfS__param_1];
	ld.param.u64 	%rd3, [_Z10copy_arrayiiPfS__param_2];
	ld.param.u64 	%rd4, [_Z10copy_arrayiiPfS__param_3];
	mov.u32 	%r14, %ctaid.x;
	mov.u32 	%r1, %ntid.x;
	mov.u32 	%r15, %tid.x;
	mad.lo.s32 	%r21, %r14, %r1, %r15;
	mov.u32 	%r16, %ctaid.y;
	mov.u32 	%r3, %ntid.y;
	mov.u32 	%r17, %tid.y;
	mad.lo.s32 	%r4, %r16, %r3, %r17;
	setp.ge.s32 	%p1, %r21, %r12;
	@%p1 bra 	$L__BB0_6;
	mov.u32 	%r18, %nctaid.y;
	mul.lo.s32 	%r5, %r18, %r3;
	mov.u32 	%r19, %nctaid.x;
	mul.lo.s32 	%r6, %r19, %r1;
	cvta.to.global.u64 	%rd1, %rd3;
	cvta.to.global.u64 	%rd2, %rd4;
$L__BB0_2:
	setp.ge.s32 	%p2, %r4, %r13;
	@%p2 bra 	$L__BB0_5;
	mul.lo.s32 	%r8, %r21, %r13;
	mov.u32 	%r22, %r4;
$L__BB0_4:
	add.s32 	%r20, %r22, %r8;
	mul.wide.s32 	%rd5, %r20, 4;
	add.s64 	%rd6, %rd1, %rd5;
	ld.global.f32 	%f1, [%rd6];
	add.s64 	%rd7, %rd2, %rd5;
	st.global.f32 	[%rd7], %f1;
	add.s32 	%r22, %r22, %r5;
	setp.lt.s32 	%p3, %r22, %r13;
	@%p3 bra 	$L__BB0_4;
$L__BB0_5:
	add.s32 	%r21, %r21, %r6;
	setp.lt.s32 	%p4, %r21, %r12;
	@%p4 bra 	$L__BB0_2;
$L__BB0_6:
	ret;

}
	// .globl	_Z18copy_array_complexiiP6float2S0_
.visible .entry _Z18copy_array_complexiiP6float2S0_(
	.param .u32 _Z18copy_array_complexiiP6float2S0__param_0,
	.param .u32 _Z18copy_array_complexiiP6float2S0__param_1,
	.param .u64 .ptr .align 1 _Z18copy_array_complexiiP6float2S0__param_2,
	.param .u64 .ptr .align 1 _Z18copy_array_complexiiP6float2S0__param_3
)
{
	.reg .pred 	%p<5>;
	.reg .b32 	%r<23>;
	.reg .b32 	%f<3>;
	.reg .b64 	%rd<8>;

	ld.param.u32 	%r12, [_Z18copy_array_complexiiP6float2S0__param_0];
	ld.param.u32 	%r13, [_Z18copy_array_complexiiP6float2S0__param_1];
	ld.param.u64 	%rd3, [_Z18copy_array_complexiiP6float2S0__param_2];
	ld.param.u64 	%rd4, [_Z18copy_array_complexiiP6float2S0__param_3];
	mov.u32 	%r14, %ctaid.x;
	mov.u32 	%r1, %ntid.x;
	mov.u32 	%r15, %tid.x;
	mad.lo.s32 	%r21, %r14, %r1, %r15;
	mov.u32 	%r16, %ctaid.y;
	mov.u32 	%r3, %ntid.y;
	mov.u32 	%r17, %tid.y;
	mad.lo.s32 	%r4, %r16, %r3, %r17;
	setp.ge.s32 	%p1, %r21, %r12;
	@%p1 bra 	$L__BB1_6;
	mov.u32 	%r18, %nctaid.y;
	mul.lo.s32 	%r5, %r18, %r3;
	mov.u32 	%r19, %nctaid.x;
	mul.lo.s32 	%r6, %r19, %r1;
	cvta.to.global.u64 	%rd1, %rd3;
	cvta.to.global.u64 	%rd2, %rd4;
$L__BB1_2:
	setp.ge.s32 	%p2, %r4, %r13;
	@%p2 bra 	$L__BB1_5;
	mul.lo.s32 	%r8, %r21, %r13;
	mov.u32 	%r22, %r4;
$L__BB1_4:
	add.s32 	%r20, %r22, %r8;
	mul.wide.s32 	%rd5, %r20, 8;
	add.s64 	%rd6, %rd1, %rd5;
	ld.global.v2.f32 	{%f1, %f2}, [%rd6];
	add.s64 	%rd7, %rd2, %rd5;
	st.global.v2.f32 	[%rd7], {%f1, %f2};
	add.s32 	%r22, %r22, %r5;
	setp.lt.s32 	%p3, %r22, %r13;
	@%p3 bra 	$L__BB1_4;
$L__BB1_5:
	add.s32 	%r21, %r21, %r6;
	setp.lt.s32 	%p4, %r21, %r12;
	@%p4 bra 	$L__BB1_2;
$L__BB1_6:
	ret;

}
	// .globl	_Z17copy_array_paddediiPfS_
.visible .entry _Z17copy_array_paddediiPfS_(
	.param .u32 _Z17copy_array_paddediiPfS__param_0,
	.param .u32 _Z17copy_array_paddediiPfS__param_1,
	.param .u64 .ptr .align 1 _Z17copy_array_paddediiPfS__param_2,
	.param .u64 .ptr .align 1 _Z17copy_array_paddediiPfS__param_3
)
{
	.reg .pred 	%p<5>;
	.reg .b32 	%r<33>;
	.reg .b32 	%f<2>;
	.reg .b64 	%rd<9>;

	ld.param.u32 	%r16, [_Z17copy_array_paddediiPfS__param_0];
	ld.param.u32 	%r17, [_Z17copy_array_paddediiPfS__param_1];
	ld.param.u64 	%rd3, [_Z17copy_array_paddediiPfS__param_2];
	ld.param.u64 	%rd4, [_Z17copy_array_paddediiPfS__param_3];
	mov.u32 	%r18, %ctaid.x;
	mov.u32 	%r1, %ntid.x;
	mov.u32 	%r19, %tid.x;
	mad.lo.s32 	%r31, %r18, %r1, %r19;
	mov.u32 	%r20, %ctaid.y;
	mov.u32 	%r3, %ntid.y;
	mov.u32 	%r21, %tid.y;
	mad.lo.s32 	%r4, %r20, %r3, %r21;
	setp.ge.s32 	%p1, %r31, %r16;
	@%p1 bra 	$L__BB2_6;
	shr.u32 	%r22, %r16, 31;
	add.s32 	%r23, %r16, %r22;
	shr.s32 	%r5, %r23, 1;
	shl.b32 	%r6, %r17, 1;
	shr.u32 	%r24, %r17, 31;
	add.s32 	%r25, %r17, %r24;
	shr.s32 	%r7, %r25, 1;
	mov.u32 	%r26, %nctaid.y;
	mul.lo.s32 	%r8, %r26, %r3;
	mov.u32 	%r27, %nctaid.x;
	mul.lo.s32 	%r9, %r27, %r1;
	cvta.to.global.u64 	%rd1, %rd3;
	cvta.to.global.u64 	%rd2, %rd4;
$L__BB2_2:
	setp.ge.s32 	%p2, %r4, %r17;
	@%p2 bra 	$L__BB2_5;
	mul.lo.s32 	%r11, %r31, %r17;
	add.s32 	%r28, %r31, %r5;
	mad.lo.s32 	%r12, %r6, %r28, %r7;
	mov.u32 	%r32, %r4;
$L__BB2_4:
	add.s32 	%r29, %r32, %r11;
	mul.wide.s32 	%rd5, %r29, 4;
	add.s64 	%rd6, %rd1, %rd5;
	ld.global.f32 	%f1, [%rd6];
	add.s32 	%r30, %r12, %r32;
	mul.wide.s32 	%rd7, %r30, 4;
	add.s64 	%rd8, %rd2, %rd7;
	st.global.f32 	[%rd8], %f1;
	add.s32 	%r32, %r32, %r8;
	setp.lt.s32 	%p3, %r32, %r17;
	@%p3 bra 	$L__BB2_4;
$L__BB2_5:
	add.s32 	%r31, %r31, %r9;
	setp.lt.s32 	%p4, %r31, %r16;
	@%p4 bra 	$L__BB2_2;
$L__BB2_6:
	ret;

}
	// .globl	_Z15multiply_kerneliiP6float2S0_f
.visible .entry _Z15multiply_kerneliiP6float2S0_f(
	.param .u32 _Z15multiply_kerneliiP6float2S0_f_param_0,
	.param .u32 _Z15multiply_kerneliiP6float2S0_f_param_1,
	.param .u64 .ptr .align 1 _Z15multiply_kerneliiP6float2S0_f_param_2,
	.param .u64 .ptr .align 1 _Z15multiply_kerneliiP6float2S0_f_param_3,
	.param .f32 _Z15multiply_kerneliiP6float2S0_f_param_4
)
{
	.reg .pred 	%p<5>;
	.reg .b32 	%r<23>;
	.reg .b32 	%f<13>;
	.reg .b64 	%rd<8>;

	ld.param.u32 	%r12, [_Z15multiply_kerneliiP6float2S0_f_param_0];
	ld.param.u32 	%r13, [_Z15multiply_kerneliiP6float2S0_f_param_1];
	ld.param.u64 	%rd3, [_Z15multiply_kerneliiP6float2S0_f_param_2];
	ld.param.u64 	%rd4, [_Z15multiply_kerneliiP6float2S0_f_param_3];
	ld.param.f32 	%f1, [_Z15multiply_kerneliiP6float2S0_f_param_4];
	mov.u32 	%r14, %ctaid.x;
	mov.u32 	%r1, %ntid.x;
	mov.u32 	%r15, %tid.x;
	mad.lo.s32 	%r21, %r14, %r1, %r15;
	mov.u32 	%r16, %ctaid.y;
	mov.u32 	%r3, %ntid.y;
	mov.u32 	%r17, %tid.y;
	mad.lo.s32 	%r4, %r16, %r3, %r17;
	setp.ge.s32 	%p1, %r21, %r12;
	@%p1 bra 	$L__BB3_6;
	mov.u32 	%r18, %nctaid.y;
	mul.lo.s32 	%r5, %r18, %r3;
	mov.u32 	%r19, %nctaid.x;
	mul.lo.s32 	%r6, %r19, %r1;
	cvta.to.global.u64 	%rd1, %rd3;
	cvta.to.global.u64 	%rd2, %rd4;
$L__BB3_2:
	setp.ge.s32 	%p2, %r4, %r13;
	@%p2 bra 	$L__BB3_5;
	mul.lo.s32 	%r8, %r21, %r13;
	mov.u32 	%r22, %r4;
$L__BB3_4:
	add.s32 	%r20, %r22, %r8;
	mul.wide.s32 	%rd5, %r20, 8;
	add.s64 	%rd6, %rd1, %rd5;
	ld.global.v2.f32 	{%f2, %f3}, [%rd6];
	add.s64 	%rd7, %rd2, %rd5;
	ld.global.v2.f32 	{%f4, %f5}, [%rd7];
	mul.f32 	%f6, %f2, %f4;
	mul.f32 	%f7, %f3, %f5;
	sub.f32 	%f8, %f6, %f7;
	mul.f32 	%f9, %f2, %f5;
	fma.rn.f32 	%f10, %f3, %f4, %f9;
	mul.f32 	%f11, %f1, %f8;
	mul.f32 	%f12, %f1, %f10;
	st.global.v2.f32 	[%rd6], {%f11, %f12};
	add.s32 	%r22, %r22, %r5;
	setp.lt.s32 	%p3, %r22, %r13;
	@%p3 bra 	$L__BB3_4;
$L__BB3_5:
	add.s32 	%r21, %r21, %r6;
	setp.lt.s32 	%p4, %r21, %r12;
	@%p4 bra 	$L__BB3_2;
$L__BB3_6:
	ret;

}
	// .globl	_Z12matrix_minusiiP6float2S0_
.visible .entry _Z12matrix_minusiiP6float2S0_(
	.param .u32 _Z12matrix_minusiiP6float2S0__param_0,
	.param .u32 _Z12matrix_minusiiP6float2S0__param_1,
	.param .u64 .ptr .align 1 _Z12matrix_minusiiP6float2S0__param_2,
	.param .u64 .ptr .align 1 _Z12matrix_minusiiP6float2S0__param_3
)
{
	.reg .pred 	%p<5>;
	.reg .b32 	%r<23>;
	.reg .b32 	%f<7>;
	.reg .b64 	%rd<8>;

	ld.param.u32 	%r12, [_Z12matrix_minusiiP6float2S0__param_0];
	ld.param.u32 	%r13, [_Z12matrix_minusiiP6float2S0__param_1];
	ld.param.u64 	%rd3, [_Z12matrix_minusiiP6float2S0__param_2];
	ld.param.u64 	%rd4, [_Z12matrix_minusiiP6float2S0__param_3];
	mov.u32 	%r14, %ctaid.x;
	mov.u32 	%r1, %ntid.x;
	mov.u32 	%r15, %tid.x;
	mad.lo.s32 	%r21, %r14, %r1, %r15;
	mov.u32 	%r16, %ctaid.y;
	mov.u32 	%r3, %ntid.y;
	mov.u32 	%r17, %tid.y;
	mad.lo.s32 	%r4, %r16, %r3, %r17;
	setp.ge.s32 	%p1, %r21, %r12;
	@%p1 bra 	$L__BB4_6;
	mov.u32 	%r18, %nctaid.y;
	mul.lo.s32 	%r5, %r18, %r3;
	mov.u32 	%r19, %nctaid.x;
	mul.lo.s32 	%r6, %r19, %r1;
	cvta.to.global.u64 	%rd1, %rd3;
	cvta.to.global.u64 	%rd2, %rd4;
$L__BB4_2:
	setp.ge.s32 	%p2, %r4, %r13;
	@%p2 bra 	$L__BB4_5;
	mul.lo.s32 	%r8, %r21, %r13;
	mov.u32 	%r22, %r4;
$L__BB4_4:
	add.s32 	%r20, %r22, %r8;
	mul.wide.s32 	%rd5, %r20, 8;
	add.s64 	%rd6, %rd1, %rd5;
	ld.global.v2.f32 	{%f1, %f2}, [%rd6];
	add.s64 	%rd7, %rd2, %rd5;
	ld.global.v2.f32 	{%f3, %f4}, [%rd7];
	sub.f32 	%f5, %f1, %f3;
	sub.f32 	%f6, %f2, %f4;
	st.global.v2.f32 	[%rd6], {%f5, %f6};
	add.s32 	%r22, %r22, %r5;
	setp.lt.s32 	%p3, %r22, %r13;
	@%p3 bra 	$L__BB4_4;
$L__BB4_5:
	add.s32 	%r21, %r21, %r6;
	setp.lt.s32 	%p4, %r21, %r12;
	@%p4 bra 	$L__BB4_2;
$L__BB4_6:
	ret;

}
	// .globl	_Z12matrix_scaleiiP6float2f
.visible .entry _Z12matrix_scaleiiP6float2f(
	.param .u32 _Z12matrix_scaleiiP6float2f_param_0,
	.param .u32 _Z12matrix_scaleiiP6float2f_param_1,
	.param .u64 .ptr .align 1 _Z12matrix_scaleiiP6float2f_param_2,
	.param .f32 _Z12matrix_scaleiiP6float2f_param_3
)
{
	.reg .pred 	%p<5>;
	.reg .b32 	%r<23>;
	.reg .b32 	%f<6>;
	.reg .b64 	%rd<5>;

	ld.param.u32 	%r12, [_Z12matrix_scaleiiP6float2f_param_0];
	ld.param.u32 	%r13, [_Z12matrix_scaleiiP6float2f_param_1];
	ld.param.u64 	%rd2, [_Z12matrix_scaleiiP6float2f_param_2];
	ld.param.f32 	%f1, [_Z12matrix_scaleiiP6float2f_param_3];
	mov.u32 	%r14, %ctaid.x;
	mov.u32 	%r1, %ntid.x;
	mov.u32 	%r15, %tid.x;
	mad.lo.s32 	%r21, %r14, %r1, %r15;
	mov.u32 	%r16, %ctaid.y;
	mov.u32 	%r3, %ntid.y;
	mov.u32 	%r17, %tid.y;
	mad.lo.s32 	%r4, %r16, %r3, %r17;
	setp.ge.s32 	%p1, %r21, %r12;
	@%p1 bra 	$L__BB5_6;
	mov.u32 	%r18, %nctaid.y;
	mul.lo.s32 	%r5, %r18, %r3;
	mov.u32 	%r19, %nctaid.x;
	mul.lo.s32 	%r6, %r19, %r1;
	cvta.to.global.u64 	%rd1, %rd2;
$L__BB5_2:
	setp.ge.s32 	%p2, %r4, %r13;
	@%p2 bra 	$L__BB5_5;
	mul.lo.s32 	%r8, %r21, %r13;
	mov.u32 	%r22, %r4;
$L__BB5_4:
	add.s32 	%r20, %r22, %r8;
	mul.wide.s32 	%rd3, %r20, 8;
	add.s64 	%rd4, %rd1, %rd3;
	ld.global.v2.f32 	{%f2, %f3}, [%rd4];
	mul.f32 	%f4, %f1, %f2;
	mul.f32 	%f5, %f1, %f3;
	st.global.v2.f32 	[%rd4], {%f4, %f5};
	add.s32 	%r22, %r22, %r5;
	setp.lt.s32 	%p3, %r22, %r13;
	@%p3 bra 	$L__BB5_4;
$L__BB5_5:
	add.s32 	%r21, %r21, %r6;
	setp.lt.s32 	%p4, %r21, %r12;
	@%p4 bra 	$L__BB5_2;
$L__BB5_6:
	ret;

}
	// .globl	_Z10matrix_padiiP6float2S0_
.visible .entry _Z10matrix_padiiP6float2S0_(
	.param .u32 _Z10matrix_padiiP6float2S0__param_0,
	.param .u32 _Z10matrix_padiiP6float2S0__param_1,
	.param .u64 .ptr .align 1 _Z10matrix_padiiP6float2S0__param_2,
	.param .u64 .ptr .align 1 _Z10matrix_padiiP6float2S0__param_3
)
{
	.reg .pred 	%p<5>;
	.reg .b32 	%r<33>;
	.reg .b32 	%f<3>;
	.reg .b64 	%rd<9>;

	ld.param.u32 	%r16, [_Z10matrix_padiiP6float2S0__param_0];
	ld.param.u32 	%r17, [_Z10matrix_padiiP6float2S0__param_1];
	ld.param.u64 	%rd3, [_Z10matrix_padiiP6float2S0__param_2];
	ld.param.u64 	%rd4, [_Z10matrix_padiiP6float2S0__param_3];
	mov.u32 	%r18, %ctaid.x;
	mov.u32 	%r1, %ntid.x;
	mov.u32 	%r19, %tid.x;
	mad.lo.s32 	%r31, %r18, %r1, %r19;
	mov.u32 	%r20, %ctaid.y;
	mov.u32 	%r3, %ntid.y;
	mov.u32 	%r21, %tid.y;
	mad.lo.s32 	%r4, %r20, %r3, %r21;
	setp.ge.s32 	%p1, %r31, %r16;
	@%p1 bra 	$L__BB6_6;
	shr.u32 	%r22, %r16, 31;
	add.s32 	%r23, %r16, %r22;
	shr.s32 	%r5, %r23, 1;
	shl.b32 	%r6, %r17, 1;
	shr.u32 	%r24, %r17, 31;
	add.s32 	%r25, %r17, %r24;
	shr.s32 	%r7, %r25, 1;
	mov.u32 	%r26, %nctaid.y;
	mul.lo.s32 	%r8, %r26, %r3;
	mov.u32 	%r27, %nctaid.x;
	mul.lo.s32 	%r9, %r27, %r1;
	cvta.to.global.u64 	%rd1, %rd3;
	cvta.to.global.u64 	%rd2, %rd4;
$L__BB6_2:
	setp.ge.s32 	%p2, %r4, %r17;
	@%p2 bra 	$L__BB6_5;
	mul.lo.s32 	%r11, %r31, %r17;
	add.s32 	%r28, %r31, %r5;
	mad.lo.s32 	%r12, %r6, %r28, %r7;
	mov.u32 	%r32, %r4;
$L__BB6_4:
	add.s32 	%r29, %r32, %r11;
	mul.wide.s32 	%rd5, %r29, 8;
	add.s64 	%rd6, %rd1, %rd5;
	ld.global.v2.f32 	{%f1, %f2}, [%rd6];
	add.s32 	%r30, %r12, %r32;
	mul.wide.s32 	%rd7, %r30, 8;
	add.s64 	%rd8, %rd2, %rd7;
	st.global.v2.f32 	[%rd8], {%f1, %f2};
	add.s32 	%r32, %r32, %r8;
	setp.lt.s32 	%p3, %r32, %r17;
	@%p3 bra 	$L__BB6_4;
$L__BB6_5:
	add.s32 	%r31, %r31, %r9;
	setp.lt.s32 	%p4, %r31, %r16;
	@%p4 bra 	$L__BB6_2;
$L__BB6_6:
	ret;

}
	// .globl	_Z9circshiftiiP6float2S0_
.visible .entry _Z9circshiftiiP6float2S0_(
	.param .u32 _Z9circshiftiiP6float2S0__param_0,
	.param .u32 _Z9circshiftiiP6float2S0__param_1,
	.param .u64 .ptr .align 1 _Z9circshiftiiP6float2S0__param_2,
	.param .u64 .ptr .align 1 _Z9circshiftiiP6float2S0__param_3
)
{
	.reg .pred 	%p<8>;
	.reg .b32 	%r<44>;
	.reg .b32 	%f<9>;
	.reg .b64 	%rd<21>;

	ld.param.u32 	%r20, [_Z9circshiftiiP6float2S0__param_0];
	ld.param.u32 	%r21, [_Z9circshiftiiP6float2S0__param_1];
	ld.param.u64 	%rd3, [_Z9circshiftiiP6float2S0__param_2];
	ld.param.u64 	%rd4, [_Z9circshiftiiP6float2S0__param_3];
	cvta.to.global.u64 	%rd1, %rd4;
	cvta.to.global.u64 	%rd2, %rd3;
	mov.u32 	%r22, %ctaid.x;
	mov.u32 	%r1, %ntid.x;
	mov.u32 	%r23, %tid.x;
	mad.lo.s32 	%r42, %r22, %r1, %r23;
	mov.u32 	%r24, %ctaid.y;
	mov.u32 	%r3, %ntid.y;
	mov.u32 	%r25, %tid.y;
	mad.lo.s32 	%r4, %r24, %r3, %r25;
	setp.ge.s32 	%p1, %r42, %r20;
	@%p1 bra 	$L__BB7_13;
	shr.u32 	%r26, %r20, 31;
	add.s32 	%r27, %r20, %r26;
	shr.s32 	%r5, %r27, 1;
	shr.u32 	%r28, %r21, 31;
	add.s32 	%r29, %r21, %r28;
	shr.s32 	%r6, %r29, 1;
	neg.s32 	%r7, %r5;
	neg.s32 	%r8, %r6;
	mov.u32 	%r30, %nctaid.y;
	mul.lo.s32 	%r9, %r30, %r3;
	mov.u32 	%r31, %nctaid.x;
	mul.lo.s32 	%r10, %r31, %r1;
$L__BB7_2:
	setp.ge.s32 	%p2, %r4, %r21;
	@%p2 bra 	$L__BB7_12;
	add.s32 	%r32, %r42, %r7;
	mad.lo.s32 	%r12, %r32, %r21, %r8;
	mul.lo.s32 	%r13, %r42, %r21;
	add.s32 	%r14, %r12, %r21;
	add.s32 	%r33, %r32, %r20;
	mad.lo.s32 	%r15, %r33, %r21, %r8;
	add.s32 	%r16, %r15, %r21;
	mov.u32 	%r43, %r4;
$L__BB7_4:
	setp.ge.s32 	%p3, %r42, %r5;
	@%p3 bra 	$L__BB7_8;
	setp.ge.s32 	%p5, %r43, %r6;
	@%p5 bra 	$L__BB7_7;
	add.s32 	%r40, %r16, %r43;
	mul.wide.s32 	%rd17, %r40, 8;
	add.s64 	%rd18, %rd1, %rd17;
	add.s32 	%r41, %r43, %r13;
	mul.wide.s32 	%rd19, %r41, 8;
	add.s64 	%rd20, %rd2, %rd19;
	ld.global.v2.f32 	{%f7, %f8}, [%rd20];
	st.global.v2.f32 	[%rd18], {%f7, %f8};
	bra.uni 	$L__BB7_11;
$L__BB7_7:
	add.s32 	%r38, %r15, %r43;
	mul.wide.s32 	%rd13, %r38, 8;
	add.s64 	%rd14, %rd1, %rd13;
	add.s32 	%r39, %r43, %r13;
	mul.wide.s32 	%rd15, %r39, 8;
	add.s64 	%rd16, %rd2, %rd15;
	ld.global.v2.f32 	{%f5, %f6}, [%rd16];
	st.global.v2.f32 	[%rd14], {%f5, %f6};
	bra.uni 	$L__BB7_11;
$L__BB7_8:
	setp.ge.s32 	%p4, %r43, %r6;
	@%p4 bra 	$L__BB7_10;
	add.s32 	%r36, %r14, %r43;
	mul.wide.s32 	%rd9, %r36, 8;
	add.s64 	%rd10, %rd1, %rd9;
	add.s32 	%r37, %r43, %r13;
	mul.wide.s32 	%rd11, %r37, 8;
	add.s64 	%rd12, %rd2, %rd11;
	ld.global.v2.f32 	{%f3, %f4}, [%rd12];
	st.global.v2.f32 	[%rd10], {%f3, %f4};
	bra.uni 	$L__BB7_11;
$L__BB7_10:
	add.s32 	%r34, %r12, %r43;
	mul.wide.s32 	%rd5, %r34, 8;
	add.s64 	%rd6, %rd1, %rd5;
	add.s32 	%r35, %r43, %r13;
	mul.wide.s32 	%rd7, %r35, 8;
	add.s64 	%rd8, %rd2, %rd7;
	ld.global.v2.f32 	{%f1, %f2}, [%rd8];
	st.global.v2.f32 	[%rd6], {%f1, %f2};
$L__BB7_11:
	add.s32 	%r43, %r43, %r9;
	setp.lt.s32 	%p6, %r43, %r21;
	@%p6 bra 	$L__BB7_4;
$L__BB7_12:
	add.s32 	%r42, %r42, %r10;
	setp.lt.s32 	%p7, %r42, %r20;
	@%p7 bra 	$L__BB7_2;
$L__BB7_13:
	ret;

}
	// .globl	_Z17circshift_reverseiiP6float2S0_
.visible .entry _Z17circshift_reverseiiP6float2S0_(
	.param .u32 _Z17circshift_reverseiiP6float2S0__param_0,
	.param .u32 _Z17circshift_reverseiiP6float2S0__param_1,
	.param .u64 .ptr .align 1 _Z17circshift_reverseiiP6float2S0__param_2,
	.param .u64 .ptr .align 1 _Z17circshift_reverseiiP6float2S0__param_3
)
{
	.reg .pred 	%p<8>;
	.reg .b32 	%r<44>;
	.reg .b32 	%f<9>;
	.reg .b64 	%rd<21>;

	ld.param.u32 	%r20, [_Z17circshift_reverseiiP6float2S0__param_0];
	ld.param.u32 	%r21, [_Z17circshift_reverseiiP6float2S0__param_1];
	ld.param.u64 	%rd3, [_Z17circshift_reverseiiP6float2S0__param_2];
	ld.param.u64 	%rd4, [_Z17circshift_reverseiiP6float2S0__param_3];
	cvta.to.global.u64 	%rd1, %rd4;
	cvta.to.global.u64 	%rd2, %rd3;
	mov.u32 	%r22, %ctaid.x;
	mov.u32 	%r1, %ntid.x;
	mov.u32 	%r23, %tid.x;
	mad.lo.s32 	%r42, %r22, %r1, %r23;
	mov.u32 	%r24, %ctaid.y;
	mov.u32 	%r3, %ntid.y;
	mov.u32 	%r25, %tid.y;
	mad.lo.s32 	%r4, %r24, %r3, %r25;
	setp.ge.s32 	%p1, %r42, %r20;
	@%p1 bra 	$L__BB8_13;
	shr.u32 	%r26, %r20, 31;
	add.s32 	%r27, %r20, %r26;
	shr.s32 	%r5, %r27, 1;
	shr.u32 	%r28, %r21, 31;
	add.s32 	%r29, %r21, %r28;
	shr.s32 	%r6, %r29, 1;
	neg.s32 	%r7, %r5;
	neg.s32 	%r8, %r6;
	mov.u32 	%r30, %nctaid.y;
	mul.lo.s32 	%r9, %r30, %r3;
	mov.u32 	%r31, %nctaid.x;
	mul.lo.s32 	%r10, %r31, %r1;
$L__BB8_2:
	setp.ge.s32 	%p2, %r4, %r21;
	@%p2 bra 	$L__BB8_12;
	mul.lo.s32 	%r12, %r42, %r21;
	add.s32 	%r32, %r42, %r7;
	mad.lo.s32 	%r13, %r32, %r21, %r8;
	add.s32 	%r14, %r13, %r21;
	add.s32 	%r33, %r32, %r20;
	mad.lo.s32 	%r15, %r33, %r21, %r8;
	add.s32 	%r16, %r15, %r21;
	mov.u32 	%r43, %r4;
$L__BB8_4:
	setp.ge.s32 	%p3, %r42, %r5;
	@%p3 bra 	$L__BB8_8;
	setp.ge.s32 	%p5, %r43, %r6;
	@%p5 bra 	$L__BB8_7;
	add.s32 	%r40, %r43, %r12;
	mul.wide.s32 	%rd17, %r40, 8;
	add.s64 	%rd18, %rd1, %rd17;
	add.s32 	%r41, %r16, %r43;
	mul.wide.s32 	%rd19, %r41, 8;
	add.s64 	%rd20, %rd2, %rd19;
	ld.global.v2.f32 	{%f7, %f8}, [%rd20];
	st.global.v2.f32 	[%rd18], {%f7, %f8};
	bra.uni 	$L__BB8_11;
$L__BB8_7:
	add.s32 	%r38, %r43, %r12;
	mul.wide.s32 	%rd13, %r38, 8;
	add.s64 	%rd14, %rd1, %rd13;
	add.s32 	%r39, %r15, %r43;
	mul.wide.s32 	%rd15, %r39, 8;
	add.s64 	%rd16, %rd2, %rd15;
	ld.global.v2.f32 	{%f5, %f6}, [%rd16];
	st.global.v2.f32 	[%rd14], {%f5, %f6};
	bra.uni 	$L__BB8_11;
$L__BB8_8:
	setp.ge.s32 	%p4, %r43, %r6;
	@%p4 bra 	$L__BB8_10;
	add.s32 	%r36, %r43, %r12;
	mul.wide.s32 	%rd9, %r36, 8;
	add.s64 	%rd10, %rd1, %rd9;
	add.s32 	%r37, %r14, %r43;
	mul.wide.s32 	%rd11, %r37, 8;
	add.s64 	%rd12, %rd2, %rd11;
	ld.global.v2.f32 	{%f3, %f4}, [%rd12];
	st.global.v2.f32 	[%rd10], {%f3, %f4};
	bra.uni 	$L__BB8_11;
$L__BB8_10:
	add.s32 	%r34, %r43, %r12;
	mul.wide.s32 	%rd5, %r34, 8;
	add.s64 	%rd6, %rd1, %rd5;
	add.s32 	%r35, %r13, %r43;
	mul.wide.s32 	%rd7, %r35, 8;
	add.s64 	%rd8, %rd2, %rd7;
	ld.global.v2.f32 	{%f1, %f2}, [%rd8];
	st.global.v2.f32 	[%rd6], {%f1, %f2};
$L__BB8_11:
	add.s32 	%r43, %r43, %r9;
	setp.lt.s32 	%p6, %r43, %r21;
	@%p6 bra 	$L__BB8_4;
$L__BB8_12:
	add.s32 	%r42, %r42, %r10;
	setp.lt.s32 	%p7, %r42, %r20;
	@%p7 bra 	$L__BB8_2;
$L__BB8_13:
	ret;

}
	// .globl	_Z26circshift_reverse_and_realiiP6float2S0_
.visible .entry _Z26circshift_reverse_and_realiiP6float2S0_(
	.param .u32 _Z26circshift_reverse_and_realiiP6float2S0__param_0,
	.param .u32 _Z26circshift_reverse_and_realiiP6float2S0__param_1,
	.param .u64 .ptr .align 1 _Z26circshift_reverse_and_realiiP6float2S0__param_2,
	.param .u64 .ptr .align 1 _Z26circshift_reverse_and_realiiP6float2S0__param_3
)
{
	.reg .pred 	%p<8>;
	.reg .b32 	%r<48>;
	.reg .b32 	%f<3>;
	.reg .b64 	%rd<9>;

	ld.param.u32 	%r26, [_Z26circshift_reverse_and_realiiP6float2S0__param_0];
	ld.param.u32 	%r27, [_Z26circshift_reverse_and_realiiP6float2S0__param_1];
	ld.param.u64 	%rd3, [_Z26circshift_reverse_and_realiiP6float2S0__param_2];
	ld.param.u64 	%rd4, [_Z26circshift_reverse_and_realiiP6float2S0__param_3];
	mov.u32 	%r28, %ctaid.x;
	mov.u32 	%r1, %ntid.x;
	mov.u32 	%r29, %tid.x;
	mad.lo.s32 	%r42, %r28, %r1, %r29;
	mov.u32 	%r30, %ctaid.y;
	mov.u32 	%r3, %ntid.y;
	mov.u32 	%r31, %tid.y;
	mad.lo.s32 	%r4, %r30, %r3, %r31;
	setp.ge.s32 	%p1, %r42, %r26;
	@%p1 bra 	$L__BB9_9;
	shr.u32 	%r32, %r26, 31;
	add.s32 	%r33, %r26, %r32;
	shr.s32 	%r5, %r33, 1;
	shr.u32 	%r34, %r27, 31;
	add.s32 	%r35, %r27, %r34;
	shr.s32 	%r6, %r35, 1;
	neg.s32 	%r7, %r6;
	sub.s32 	%r8, %r27, %r6;
	mov.u32 	%r36, %nctaid.y;
	mul.lo.s32 	%r9, %r36, %r3;
	mov.u32 	%r37, %nctaid.x;
	mul.lo.s32 	%r10, %r37, %r1;
	neg.s32 	%r11, %r5;
	sub.s32 	%r12, %r26, %r5;
	cvta.to.global.u64 	%rd1, %rd3;
	cvta.to.global.u64 	%rd2, %rd4;
$L__BB9_2:
	setp.ge.s32 	%p2, %r4, %r27;
	@%p2 bra 	$L__BB9_8;
	mul.lo.s32 	%r14, %r42, %r27;
	mov.u32 	%r43, %r4;
$L__BB9_4:
	setp.ge.s32 	%p3, %r42, %r5;
	@%p3 bra 	$L__BB9_6;
	setp.lt.s32 	%p5, %r43, %r6;
	selp.b32 	%r44, %r43, %r7, %p5;
	selp.b32 	%r45, %r8, %r43, %p5;
	mov.u32 	%r46, %r42;
	mov.u32 	%r47, %r12;
	bra.uni 	$L__BB9_7;
$L__BB9_6:
	setp.lt.s32 	%p4, %r43, %r6;
	selp.b32 	%r44, %r43, %r7, %p4;
	selp.b32 	%r45, %r8, %r43, %p4;
	mov.u32 	%r46, %r11;
	mov.u32 	%r47, %r42;
$L__BB9_7:
	add.s32 	%r38, %r47, %r46;
	add.s32 	%r39, %r45, %r44;
	mad.lo.s32 	%r40, %r38, %r27, %r39;
	mul.wide.s32 	%rd5, %r40, 8;
	add.s64 	%rd6, %rd1, %rd5;
	ld.global.f32 	%f1, [%rd6];
	add.s32 	%r41, %r43, %r14;
	mul.wide.s32 	%rd7, %r41, 8;
	add.s64 	%rd8, %rd2, %rd7;
	mov.f32 	%f2, 0f00000000;
	st.global.v2.f32 	[%rd8], {%f1, %f2};
	add.s32 	%r43, %r43, %r9;
	setp.lt.s32 	%p6, %r43, %r27;
	@%p6 bra 	$L__BB9_4;
$L__BB9_8:
	add.s32 	%r42, %r42, %r10;
	setp.lt.s32 	%p7, %r42, %r26;
	@%p7 bra 	$L__BB9_2;
$L__BB9_9:
	ret;

}
	// .globl	_Z7reverseiiP6float2S0_
.visible .entry _Z7reverseiiP6float2S0_(
	.param .u32 _Z7reverseiiP6float2S0__param_0,
	.param .u32 _Z7reverseiiP6float2S0__param_1,
	.param .u64 .ptr .align 1 _Z7reverseiiP6float2S0__param_2,
	.param .u64 .ptr .align 1 _Z7reverseiiP6float2S0__param_3
)
{
	.reg .pred 	%p<5>;
	.reg .b32 	%r<23>;
	.reg .b32 	%f<4>;
	.reg .b64 	%rd<8>;

	ld.param.u32 	%r12, [_Z7reverseiiP6float2S0__param_0];
	ld.param.u32 	%r13, [_Z7reverseiiP6float2S0__param_1];
	ld.param.u64 	%rd3, [_Z7reverseiiP6float2S0__param_2];
	ld.param.u64 	%rd4, [_Z7reverseiiP6float2S0__param_3];
	mov.u32 	%r14, %ctaid.x;
	mov.u32 	%r1, %ntid.x;
	mov.u32 	%r15, %tid.x;
	mad.lo.s32 	%r21, %r14, %r1, %r15;
	mov.u32 	%r16, %ctaid.y;
	mov.u32 	%r3, %ntid.y;
	mov.u32 	%r17, %tid.y;
	mad.lo.s32 	%r4, %r16, %r3, %r17;
	setp.ge.s32 	%p1, %r21, %r12;
	@%p1 bra 	$L__BB10_6;
	mov.u32 	%r18, %nctaid.y;
	mul.lo.s32 	%r5, %r18, %r3;
	mov.u32 	%r19, %nctaid.x;
	mul.lo.s32 	%r6, %r19, %r1;
	cvta.to.global.u64 	%rd1, %rd4;
	cvta.to.global.u64 	%rd2, %rd3;
$L__BB10_2:
	setp.ge.s32 	%p2, %r4, %r13;
	@%p2 bra 	$L__BB10_5;
	mul.lo.s32 	%r8, %r21, %r13;
	mov.u32 	%r22, %r4;
$L__BB10_4:
	add.s32 	%r20, %r22, %r8;
	mul.wide.s32 	%rd5, %r20, 8;
	add.s64 	%rd6, %rd1, %rd5;
	ld.global.v2.f32 	{%f1, %f2}, [%rd6];
	neg.f32 	%f3, %f2;
	add.s64 	%rd7, %rd2, %rd5;
	st.global.v2.f32 	[%rd7], {%f1, %f3};
	add.s32 	%r22, %r22, %r5;
	setp.lt.s32 	%p3, %r22, %r13;
	@%p3 bra 	$L__BB10_4;
$L__BB10_5:
	add.s32 	%r21, %r21, %r6;
	setp.lt.s32 	%p4, %r21, %r12;
	@%p4 bra 	$L__BB10_2;
$L__BB10_6:
	ret;

}
	// .globl	_Z9normalizeiiP6float2f
.visible .entry _Z9normalizeiiP6float2f(
	.param .u32 _Z9normalizeiiP6float2f_param_0,
	.param .u32 _Z9normalizeiiP6float2f_param_1,
	.param .u64 .ptr .align 1 _Z9normalizeiiP6float2f_param_2,
	.param .f32 _Z9normalizeiiP6float2f_param_3
)
{
	.reg .pred 	%p<5>;
	.reg .b32 	%r<23>;
	.reg .b32 	%f<6>;
	.reg .b64 	%rd<5>;

	ld.param.u32 	%r12, [_Z9normalizeiiP6float2f_param_0];
	ld.param.u32 	%r13, [_Z9normalizeiiP6float2f_param_1];
	ld.param.u64 	%rd2, [_Z9normalizeiiP6float2f_param_2];
	ld.param.f32 	%f1, [_Z9normalizeiiP6float2f_param_3];
	mov.u32 	%r14, %ctaid.x;
	mov.u32 	%r1, %ntid.x;
	mov.u32 	%r15, %tid.x;
	mad.lo.s32 	%r21, %r14, %r1, %r15;
	mov.u32 	%r16, %ctaid.y;
	mov.u32 	%r3, %ntid.y;
	mov.u32 	%r17, %tid.y;
	mad.lo.s32 	%r4, %r16, %r3, %r17;
	setp.ge.s32 	%p1, %r21, %r12;
	@%p1 bra 	$L__BB11_6;
	mov.u32 	%r18, %nctaid.y;
	mul.lo.s32 	%r5, %r18, %r3;
	mov.u32 	%r19, %nctaid.x;
	mul.lo.s32 	%r6, %r19, %r1;
	cvta.to.global.u64 	%rd1, %rd2;
$L__BB11_2:
	setp.ge.s32 	%p2, %r4, %r13;
	@%p2 bra 	$L__BB11_5;
	mul.lo.s32 	%r8, %r21, %r13;
	mov.u32 	%r22, %r4;
$L__BB11_4:
	add.s32 	%r20, %r22, %r8;
	mul.wide.s32 	%rd3, %r20, 8;
	add.s64 	%rd4, %rd1, %rd3;
	ld.global.v2.f32 	{%f2, %f3}, [%rd4];
	mul.f32 	%f4, %f1, %f2;
	mul.f32 	%f5, %f1, %f3;
	st.global.v2.f32 	[%rd4], {%f4, %f5};
	add.s32 	%r22, %r22, %r5;
	setp.lt.s32 	%p3, %r22, %r13;
	@%p3 bra 	$L__BB11_4;
$L__BB11_5:
	add.s32 	%r21, %r21, %r6;
	setp.lt.s32 	%p4, %r21, %r12;
	@%p4 bra 	$L__BB11_2;
$L__BB11_6:
	ret;

}
	// .globl	_Z25clear_padding_and_restoreiiP6float2
.visible .entry _Z25clear_padding_and_restoreiiP6float2(
	.param .u32 _Z25clear_padding_and_restoreiiP6float2_param_0,
	.param .u32 _Z25clear_padding_and_restoreiiP6float2_param_1,
	.param .u64 .ptr .align 1 _Z25clear_padding_and_restoreiiP6float2_param_2
)
{
	.reg .pred 	%p<13>;
	.reg .b32 	%r<43>;
	.reg .b32 	%f<3>;
	.reg .b64 	%rd<5>;

	ld.param.u32 	%r16, [_Z25clear_padding_and_restoreiiP6float2_param_0];
	ld.param.u32 	%r17, [_Z25clear_padding_and_restoreiiP6float2_param_1];
	ld.param.u64 	%rd3, [_Z25clear_padding_and_restoreiiP6float2_param_2];
	mov.u32 	%r18, %ctaid.x;
	mov.u32 	%r1, %ntid.x;
	mov.u32 	%r19, %tid.x;
	mad.lo.s32 	%r41, %r18, %r1, %r19;
	mov.u32 	%r20, %ctaid.y;
	mov.u32 	%r3, %ntid.y;
	mov.u32 	%r21, %tid.y;
	mad.lo.s32 	%r4, %r20, %r3, %r21;
	setp.ge.s32 	%p1, %r41, %r16;
	@%p1 bra 	$L__BB12_9;
	shr.s32 	%r22, %r16, 31;
	shr.u32 	%r23, %r22, 30;
	add.s32 	%r24, %r16, %r23;
	shr.s32 	%r5, %r24, 2;
	mad.lo.s32 	%r25, %r16, 3, 3;
	shr.s32 	%r26, %r25, 31;
	shr.u32 	%r27, %r26, 30;
	add.s32 	%r28, %r25, %r27;
	shr.s32 	%r6, %r28, 2;
	shr.s32 	%r29, %r17, 31;
	shr.u32 	%r30, %r29, 30;
	add.s32 	%r31, %r17, %r30;
	shr.s32 	%r7, %r31, 2;
	mad.lo.s32 	%r32, %r17, 3, 3;
	shr.s32 	%r33, %r32, 31;
	shr.u32 	%r34, %r33, 30;
	add.s32 	%r35, %r32, %r34;
	shr.s32 	%r8, %r35, 2;
	mov.u32 	%r36, %nctaid.y;
	mul.lo.s32 	%r9, %r36, %r3;
	mov.u32 	%r37, %nctaid.x;
	mul.lo.s32 	%r10, %r37, %r1;
	cvta.to.global.u64 	%rd1, %rd3;
$L__BB12_2:
	setp.ge.s32 	%p2, %r4, %r17;
	@%p2 bra 	$L__BB12_8;
	mul.lo.s32 	%r12, %r41, %r17;
	mov.u32 	%r42, %r4;
$L__BB12_4:
	setp.lt.s32 	%p3, %r41, %r6;
	setp.ge.s32 	%p4, %r41, %r5;
	setp.ge.s32 	%p5, %r42, %r7;
	setp.lt.s32 	%p6, %r42, %r8;
	and.pred  	%p7, %p3, %p6;
	and.pred  	%p8, %p7, %p5;
	and.pred  	%p10, %p4, %p8;
	add.s32 	%r38, %r42, %r12;
	mul.wide.s32 	%rd4, %r38, 8;
	add.s64 	%rd2, %rd1, %rd4;
	@%p10 bra 	$L__BB12_6;
	mov.b32 	%r39, 0;
	st.global.u32 	[%rd2], %r39;
	bra.uni 	$L__BB12_7;
$L__BB12_6:
	ld.global.f32 	%f1, [%rd2];
	mul.f32 	%f2, %f1, 0f40800000;
	st.global.f32 	[%rd2], %f2;
$L__BB12_7:
	mov.b32 	%r40, 0;
	st.global.u32 	[%rd2+4], %r40;
	add.s32 	%r42, %r42, %r9;
	setp.lt.s32 	%p11, %r42, %r17;
	@%p11 bra 	$L__BB12_4;
$L__BB12_8:
	add.s32 	%r41, %r41, %r10;
	setp.lt.s32 	%p12, %r41, %r16;
	@%p12 bra 	$L__BB12_2;
$L__BB12_9:
	ret;

}
	// .globl	_Z16compute_X_divmatiiPf
.visible .entry _Z16compute_X_divmatiiPf(
	.param .u32 _Z16compute_X_divmatiiPf_param_0,
	.param .u32 _Z16compute_X_divmatiiPf_param_1,
	.param .u64 .ptr .align 1 _Z16compute_X_divmatiiPf_param_2
)
{
	.reg .pred 	%p<10>;
	.reg .b32 	%r<41>;
	.reg .b32 	%f<4>;
	.reg .b64 	%rd<5>;

	ld.param.u32 	%r16, [_Z16compute_X_divmatiiPf_param_0];
	ld.param.u32 	%r17, [_Z16compute_X_divmatiiPf_param_1];
	ld.param.u64 	%rd2, [_Z16compute_X_divmatiiPf_param_2];
	mov.u32 	%r18, %ctaid.x;
	mov.u32 	%r1, %ntid.x;
	mov.u32 	%r19, %tid.x;
	mad.lo.s32 	%r39, %r18, %r1, %r19;
	mov.u32 	%r20, %ctaid.y;
	mov.u32 	%r3, %ntid.y;
	mov.u32 	%r21, %tid.y;
	mad.lo.s32 	%r4, %r20, %r3, %r21;
	setp.ge.s32 	%p2, %r39, %r16;
	@%p2 bra 	$L__BB13_6;
	shr.s32 	%r22, %r16, 31;
	shr.u32 	%r23, %r22, 30;
	add.s32 	%r24, %r16, %r23;
	shr.s32 	%r5, %r24, 2;
	mad.lo.s32 	%r25, %r16, 3, 3;
	shr.s32 	%r26, %r25, 31;
	shr.u32 	%r27, %r26, 30;
	add.s32 	%r28, %r25, %r27;
	shr.s32 	%r6, %r28, 2;
	shr.s32 	%r29, %r17, 31;
	shr.u32 	%r30, %r29, 30;
	add.s32 	%r31, %r17, %r30;
	shr.s32 	%r7, %r31, 2;
	mad.lo.s32 	%r32, %r17, 3, 3;
	shr.s32 	%r33, %r32, 31;
	shr.u32 	%r34, %r33, 30;
	add.s32 	%r35, %r32, %r34;
	shr.s32 	%r8, %r35, 2;
	mov.u32 	%r36, %nctaid.y;
	mul.lo.s32 	%r9, %r36, %r3;
	mov.u32 	%r37, %nctaid.x;
	mul.lo.s32 	%r10, %r37, %r1;
	cvta.to.global.u64 	%rd1, %rd2;
$L__BB13_2:
	setp.ge.s32 	%p3, %r4, %r17;
	@%p3 bra 	$L__BB13_5;
	setp.ge.s32 	%p4, %r39, %r5;
	setp.lt.s32 	%p5, %r39, %r6;
	mul.lo.s32 	%r12, %r39, %r17;
	and.pred  	%p1, %p5, %p4;
	selp.f32 	%f1, 0f3F7FFFF0, 0f49742400, %p1;
	mov.u32 	%r40, %r4;
$L__BB13_4:
	setp.ge.s32 	%p6, %r40, %r7;
	setp.lt.s32 	%p7, %r40, %r8;
	selp.f32 	%f2, %f1, 0f49742400, %p6;
	selp.f32 	%f3, %f2, 0f49742400, %p7;
	add.s32 	%r38, %r40, %r12;
	mul.wide.s32 	%rd3, %r38, 4;
	add.s64 	%rd4, %rd1, %rd3;
	st.global.f32 	[%rd4], %f3;
	add.s32 	%r40, %r40, %r9;
	setp.lt.s32 	%p8, %r40, %r17;
	@%p8 bra 	$L__BB13_4;
$L__BB13_5:
	add.s32 	%r39, %r39, %r10;
	setp.lt.s32 	%p9, %r39, %r16;
	@%p9 bra 	$L__BB13_2;
$L__BB13_6:
	ret;

}
	// .globl	_Z16compute_V_divmatiiP6float2S0_S0_
.visible .entry _Z16compute_V_divmatiiP6float2S0_S0_(
	.param .u32 _Z16compute_V_divmatiiP6float2S0_S0__param_0,
	.param .u32 _Z16compute_V_divmatiiP6float2S0_S0__param_1,
	.param .u64 .ptr .align 1 _Z16compute_V_divmatiiP6float2S0_S0__param_2,
	.param .u64 .ptr .align 1 _Z16compute_V_divmatiiP6float2S0_S0__param_3,
	.param .u64 .ptr .align 1 _Z16compute_V_divmatiiP6float2S0_S0__param_4
)
{
	.reg .pred 	%p<5>;
	.reg .b32 	%r<23>;
	.reg .b32 	%f<20>;
	.reg .b64 	%rd<11>;

	ld.param.u32 	%r12, [_Z16compute_V_divmatiiP6float2S0_S0__param_0];
	ld.param.u32 	%r13, [_Z16compute_V_divmatiiP6float2S0_S0__param_1];
	ld.param.u64 	%rd4, [_Z16compute_V_divmatiiP6float2S0_S0__param_2];
	ld.param.u64 	%rd5, [_Z16compute_V_divmatiiP6float2S0_S0__param_3];
	ld.param.u64 	%rd6, [_Z16compute_V_divmatiiP6float2S0_S0__param_4];
	mov.u32 	%r14, %ctaid.x;
	mov.u32 	%r1, %ntid.x;
	mov.u32 	%r15, %tid.x;
	mad.lo.s32 	%r21, %r14, %r1, %r15;
	mov.u32 	%r16, %ctaid.y;
	mov.u32 	%r3, %ntid.y;
	mov.u32 	%r17, %tid.y;
	mad.lo.s32 	%r4, %r16, %r3, %r17;
	setp.ge.s32 	%p1, %r21, %r12;
	@%p1 bra 	$L__BB14_6;
	mov.u32 	%r18, %nctaid.y;
	mul.lo.s32 	%r5, %r18, %r3;
	mov.u32 	%r19, %nctaid.x;
	mul.lo.s32 	%r6, %r19, %r1;
	cvta.to.global.u64 	%rd1, %rd4;
	cvta.to.global.u64 	%rd2, %rd5;
	cvta.to.global.u64 	%rd3, %rd6;
$L__BB14_2:
	setp.ge.s32 	%p2, %r4, %r13;
	@%p2 bra 	$L__BB14_5;
	mul.lo.s32 	%r8, %r21, %r13;
	mov.u32 	%r22, %r4;
$L__BB14_4:
	add.s32 	%r20, %r22, %r8;
	mul.wide.s32 	%rd7, %r20, 8;
	add.s64 	%rd8, %rd1, %rd7;
	ld.global.v2.f32 	{%f1, %f2}, [%rd8];
	mul.f32 	%f3, %f2, %f2;
	fma.rn.f32 	%f4, %f1, %f1, %f3;
	mul.f32 	%f5, %f1, %f2;
	sub.f32 	%f6, %f5, %f5;
	mul.f32 	%f7, %f6, %f6;
	fma.rn.f32 	%f8, %f4, %f4, %f7;
	sqrt.rn.f32 	%f9, %f8;
	add.s64 	%rd9, %rd2, %rd7;
	ld.global.v2.f32 	{%f10, %f11}, [%rd9];
	mul.f32 	%f12, %f11, %f11;
	fma.rn.f32 	%f13, %f10, %f10, %f12;
	sqrt.rn.f32 	%f14, %f13;
	mul.f32 	%f15, %f14, 0f3727C5AC;
	fma.rn.f32 	%f16, %f9, 0f358637BD, %f15;
	add.f32 	%f17, %f16, 0f3827C5AC;
	rcp.rn.f32 	%f18, %f17;
	add.s64 	%rd10, %rd3, %rd7;
	mov.f32 	%f19, 0f00000000;
	st.global.v2.f32 	[%rd10], {%f18, %f19};
	add.s32 	%r22, %r22, %r5;
	setp.lt.s32 	%p3, %r22, %r13;
	@%p3 bra 	$L__BB14_4;
$L__BB14_5:
	add.s32 	%r21, %r21, %r6;
	setp.lt.s32 	%p4, %r21, %r12;
	@%p4 bra 	$L__BB14_2;
$L__BB14_6:
	ret;

}
	// .globl	_Z23soft_thresh_specializediiP6float2
.visible .entry _Z23soft_thresh_specializediiP6float2(
	.param .u32 _Z23soft_thresh_specializediiP6float2_param_0,
	.param .u32 _Z23soft_thresh_specializediiP6float2_param_1,
	.param .u64 .ptr .align 1 _Z23soft_thresh_specializediiP6float2_param_2
)
{
	.reg .pred 	%p<7>;
	.reg .b32 	%r<23>;
	.reg .b32 	%f<21>;
	.reg .b64 	%rd<5>;

	ld.param.u32 	%r12, [_Z23soft_thresh_specializediiP6float2_param_0];
	ld.param.u32 	%r13, [_Z23soft_thresh_specializediiP6float2_param_1];
	ld.param.u64 	%rd3, [_Z23soft_thresh_specializediiP6float2_param_2];
	mov.u32 	%r14, %ctaid.x;
	mov.u32 	%r1, %ntid.x;
	mov.u32 	%r15, %tid.x;
	mad.lo.s32 	%r21, %r14, %r1, %r15;
	mov.u32 	%r16, %ctaid.y;
	mov.u32 	%r3, %ntid.y;
	mov.u32 	%r17, %tid.y;
	mad.lo.s32 	%r4, %r16, %r3, %r17;
	setp.ge.s32 	%p1, %r21, %r12;
	@%p1 bra 	$L__BB15_12;
	mov.u32 	%r18, %nctaid.y;
	mul.lo.s32 	%r5, %r18, %r3;
	mov.u32 	%r19, %nctaid.x;
	mul.lo.s32 	%r6, %r19, %r1;
	cvta.to.global.u64 	%rd1, %rd3;
$L__BB15_2:
	setp.ge.s32 	%p2, %r4, %r13;
	@%p2 bra 	$L__BB15_11;
	mul.lo.s32 	%r8, %r21, %r13;
	mov.u32 	%r22, %r4;
$L__BB15_4:
	add.s32 	%r20, %r22, %r8;
	mul.wide.s32 	%rd4, %r20, 8;
	add.s64 	%rd2, %rd1, %rd4;
	ld.global.f32 	%f1, [%rd2];
	setp.leu.f32 	%p3, %f1, 0f00000000;
	@%p3 bra 	$L__BB15_6;
	add.f32 	%f13, %f1, 0fB8D1B717;
	max.f32 	%f19, %f13, 0f00000000;
	bra.uni 	$L__BB15_7;
$L__BB15_6:
	mov.f32 	%f9, 0f00000000;
	sub.f32 	%f10, %f9, %f1;
	add.f32 	%f11, %f10, 0fB8D1B717;
	max.f32 	%f12, %f11, 0f00000000;
	sub.f32 	%f19, %f9, %f12;
$L__BB15_7:
	st.global.f32 	[%rd2], %f19;
	ld.global.f32 	%f5, [%rd2+4];
	setp.leu.f32 	%p4, %f5, 0f00000000;
	@%p4 bra 	$L__BB15_9;
	add.f32 	%f18, %f5, 0fB8D1B717;
	max.f32 	%f20, %f18, 0f00000000;
	bra.uni 	$L__BB15_10;
$L__BB15_9:
	mov.f32 	%f14, 0f00000000;
	sub.f32 	%f15, %f14, %f5;
	add.f32 	%f16, %f15, 0fB8D1B717;
	max.f32 	%f17, %f16, 0f00000000;
	sub.f32 	%f20, %f14, %f17;
$L__BB15_10:
	st.global.f32 	[%rd2+4], %f20;
	add.s32 	%r22, %r22, %r5;
	setp.lt.s32 	%p5, %r22, %r13;
	@%p5 bra 	$L__BB15_4;
$L__BB15_11:
	add.s32 	%r21, %r21, %r6;
	setp.lt.s32 	%p6, %r21, %r12;
	@%p6 bra 	$L__BB15_2;
$L__BB15_12:
	ret;

}
	// .globl	_Z8U_updateiiP6float2S0_S0_
.visible .entry _Z8U_updateiiP6float2S0_S0_(
	.param .u32 _Z8U_updateiiP6float2S0_S0__param_0,
	.param .u32 _Z8U_updateiiP6float2S0_S0__param_1,
	.param .u64 .ptr .align 1 _Z8U_updateiiP6float2S0_S0__param_2,
	.param .u64 .ptr .align 1 _Z8U_updateiiP6float2S0_S0__param_3,
	.param .u64 .ptr .align 1 _Z8U_updateiiP6float2S0_S0__param_4
)
{
	.reg .pred 	%p<7>;
	.reg .b32 	%r<23>;
	.reg .b32 	%f<27>;
	.reg .b64 	%rd<13>;

	ld.param.u32 	%r12, [_Z8U_updateiiP6float2S0_S0__param_0];
	ld.param.u32 	%r13, [_Z8U_updateiiP6float2S0_S0__param_1];
	ld.param.u64 	%rd5, [_Z8U_updateiiP6float2S0_S0__param_2];
	ld.param.u64 	%rd6, [_Z8U_updateiiP6float2S0_S0__param_3];
	ld.param.u64 	%rd7, [_Z8U_updateiiP6float2S0_S0__param_4];
	mov.u32 	%r14, %ctaid.x;
	mov.u32 	%r1, %ntid.x;
	mov.u32 	%r15, %tid.x;
	mad.lo.s32 	%r21, %r14, %r1, %r15;
	mov.u32 	%r16, %ctaid.y;
	mov.u32 	%r3, %ntid.y;
	mov.u32 	%r17, %tid.y;
	mad.lo.s32 	%r4, %r16, %r3, %r17;
	setp.ge.s32 	%p1, %r21, %r12;
	@%p1 bra 	$L__BB16_12;
	mov.u32 	%r18, %nctaid.y;
	mul.lo.s32 	%r5, %r18, %r3;
	mov.u32 	%r19, %nctaid.x;
	mul.lo.s32 	%r6, %r19, %r1;
	cvta.to.global.u64 	%rd1, %rd5;
	cvta.to.global.u64 	%rd2, %rd6;
	cvta.to.global.u64 	%rd3, %rd7;
$L__BB16_2:
	setp.ge.s32 	%p2, %r4, %r13;
	@%p2 bra 	$L__BB16_11;
	mul.lo.s32 	%r8, %r21, %r13;
	mov.u32 	%r22, %r4;
$L__BB16_4:
	add.s32 	%r20, %r22, %r8;
	cvt.s64.s32 	%rd4, %r20;
	mul.wide.s32 	%rd8, %r20, 8;
	add.s64 	%rd9, %rd1, %rd8;
	ld.global.v2.f32 	{%f9, %f10}, [%rd9];
	add.s64 	%rd10, %rd2, %rd8;
	ld.global.v2.f32 	{%f11, %f12}, [%rd10];
	div.rn.f32 	%f13, %f11, 0f3727C5AC;
	add.f32 	%f1, %f9, %f13;
	div.rn.f32 	%f14, %f12, 0f3727C5AC;
	add.f32 	%f2, %f10, %f14;
	setp.leu.f32 	%p3, %f1, 0f00000000;
	@%p3 bra 	$L__BB16_6;
	add.f32 	%f19, %f1, 0fC1200000;
	max.f32 	%f25, %f19, 0f00000000;
	bra.uni 	$L__BB16_7;
$L__BB16_6:
	mov.f32 	%f15, 0f00000000;
	sub.f32 	%f16, %f15, %f1;
	add.f32 	%f17, %f16, 0fC1200000;
	max.f32 	%f18, %f17, 0f00000000;
	sub.f32 	%f25, %f15, %f18;
$L__BB16_7:
	setp.leu.f32 	%p4, %f2, 0f00000000;
	@%p4 bra 	$L__BB16_9;
	add.f32 	%f24, %f2, 0fC1200000;
	max.f32 	%f26, %f24, 0f00000000;
	bra.uni 	$L__BB16_10;
$L__BB16_9:
	mov.f32 	%f20, 0f00000000;
	sub.f32 	%f21, %f20, %f2;
	add.f32 	%f22, %f21, 0fC1200000;
	max.f32 	%f23, %f22, 0f00000000;
	sub.f32 	%f26, %f20, %f23;
$L__BB16_10:
	shl.b64 	%rd11, %rd4, 3;
	add.s64 	%rd12, %rd3, %rd11;
	st.global.v2.f32 	[%rd12], {%f25, %f26};
	add.s32 	%r22, %r22, %r5;
	setp.lt.s32 	%p5, %r22, %r13;
	@%p5 bra 	$L__BB16_4;
$L__BB16_11:
	add.s32 	%r21, %r21, %r6;
	setp.lt.s32 	%p6, %r21, %r12;
	@%p6 bra 	$L__BB16_2;
$L__BB16_12:
	ret;

}
	// .globl	_Z8X_updateiiPfP6float2S1_S1_S1_
.visible .entry _Z8X_updateiiPfP6float2S1_S1_S1_(
	.param .u32 _Z8X_updateiiPfP6float2S1_S1_S1__param_0,
	.param .u32 _Z8X_updateiiPfP6float2S1_S1_S1__param_1,
	.param .u64 .ptr .align 1 _Z8X_updateiiPfP6float2S1_S1_S1__param_2,
	.param .u64 .ptr .align 1 _Z8X_updateiiPfP6float2S1_S1_S1__param_3,
	.param .u64 .ptr .align 1 _Z8X_updateiiPfP6float2S1_S1_S1__param_4,
	.param .u64 .ptr .align 1 _Z8X_updateiiPfP6float2S1_S1_S1__param_5,
	.param .u64 .ptr .align 1 _Z8X_updateiiPfP6float2S1_S1_S1__param_6
)
{
	.reg .pred 	%p<5>;
	.reg .b32 	%r<23>;
	.reg .b32 	%f<9>;
	.reg .b64 	%rd<18>;

	ld.param.u32 	%r12, [_Z8X_updateiiPfP6float2S1_S1_S1__param_0];
	ld.param.u32 	%r13, [_Z8X_updateiiPfP6float2S1_S1_S1__param_1];
	ld.param.u64 	%rd6, [_Z8X_updateiiPfP6float2S1_S1_S1__param_2];
	ld.param.u64 	%rd7, [_Z8X_updateiiPfP6float2S1_S1_S1__param_3];
	ld.param.u64 	%rd8, [_Z8X_updateiiPfP6float2S1_S1_S1__param_4];
	ld.param.u64 	%rd9, [_Z8X_updateiiPfP6float2S1_S1_S1__param_5];
	ld.param.u64 	%rd10, [_Z8X_updateiiPfP6float2S1_S1_S1__param_6];
	mov.u32 	%r14, %ctaid.x;
	mov.u32 	%r1, %ntid.x;
	mov.u32 	%r15, %tid.x;
	mad.lo.s32 	%r21, %r14, %r1, %r15;
	mov.u32 	%r16, %ctaid.y;
	mov.u32 	%r3, %ntid.y;
	mov.u32 	%r17, %tid.y;
	mad.lo.s32 	%r4, %r16, %r3, %r17;
	setp.ge.s32 	%p1, %r21, %r12;
	@%p1 bra 	$L__BB17_6;
	mov.u32 	%r18, %nctaid.y;
	mul.lo.s32 	%r5, %r18, %r3;
	mov.u32 	%r19, %nctaid.x;
	mul.lo.s32 	%r6, %r19, %r1;
	cvta.to.global.u64 	%rd1, %rd6;
	cvta.to.global.u64 	%rd2, %rd7;
	cvta.to.global.u64 	%rd3, %rd8;
	cvta.to.global.u64 	%rd4, %rd9;
	cvta.to.global.u64 	%rd5, %rd10;
$L__BB17_2:
	setp.ge.s32 	%p2, %r4, %r13;
	@%p2 bra 	$L__BB17_5;
	mul.lo.s32 	%r8, %r21, %r13;
	mov.u32 	%r22, %r4;
$L__BB17_4:
	add.s32 	%r20, %r22, %r8;
	mul.wide.s32 	%rd11, %r20, 4;
	add.s64 	%rd12, %rd1, %rd11;
	ld.global.f32 	%f1, [%rd12];
	mul.wide.s32 	%rd13, %r20, 8;
	add.s64 	%rd14, %rd2, %rd13;
	ld.global.f32 	%f2, [%rd14];
	add.s64 	%rd15, %rd3, %rd13;
	ld.global.f32 	%f3, [%rd15];
	fma.rn.f32 	%f4, %f3, 0f358637BD, %f2;
	add.s64 	%rd16, %rd4, %rd13;
	ld.global.f32 	%f5, [%rd16];
	add.f32 	%f6, %f5, %f4;
	mul.f32 	%f7, %f1, %f6;
	add.s64 	%rd17, %rd5, %rd13;
	mov.f32 	%f8, 0f00000000;
	st.global.v2.f32 	[%rd17], {%f7, %f8};
	add.s32 	%r22, %r22, %r5;
	setp.lt.s32 	%p3, %r22, %r13;
	@%p3 bra 	$L__BB17_4;
$L__BB17_5:
	add.s32 	%r21, %r21, %r6;
	setp.lt.s32 	%p4, %r21, %r12;
	@%p4 bra 	$L__BB17_2;
$L__BB17_6:
	ret;

}
	// .globl	_Z8W_updateiiP6float2S0_S0_
.visible .entry _Z8W_updateiiP6float2S0_S0_(
	.param .u32 _Z8W_updateiiP6float2S0_S0__param_0,
	.param .u32 _Z8W_updateiiP6float2S0_S0__param_1,
	.param .u64 .ptr .align 1 _Z8W_updateiiP6float2S0_S0__param_2,
	.param .u64 .ptr .align 1 _Z8W_updateiiP6float2S0_S0__param_3,
	.param .u64 .ptr .align 1 _Z8W_updateiiP6float2S0_S0__param_4
)
{
	.reg .pred 	%p<5>;
	.reg .b32 	%r<23>;
	.reg .b32 	%f<7>;
	.reg .b64 	%rd<11>;

	ld.param.u32 	%r12, [_Z8W_updateiiP6float2S0_S0__param_0];
	ld.param.u32 	%r13, [_Z8W_updateiiP6float2S0_S0__param_1];
	ld.param.u64 	%rd4, [_Z8W_updateiiP6float2S0_S0__param_2];
	ld.param.u64 	%rd5, [_Z8W_updateiiP6float2S0_S0__param_3];
	ld.param.u64 	%rd6, [_Z8W_updateiiP6float2S0_S0__param_4];
	mov.u32 	%r14, %ctaid.x;
	mov.u32 	%r1, %ntid.x;
	mov.u32 	%r15, %tid.x;
	mad.lo.s32 	%r21, %r14, %r1, %r15;
	mov.u32 	%r16, %ctaid.y;
	mov.u32 	%r3, %ntid.y;
	mov.u32 	%r17, %tid.y;
	mad.lo.s32 	%r4, %r16, %r3, %r17;
	setp.ge.s32 	%p1, %r21, %r12;
	@%p1 bra 	$L__BB18_6;
	mov.u32 	%r18, %nctaid.y;
	mul.lo.s32 	%r5, %r18, %r3;
	mov.u32 	%r19, %nctaid.x;
	mul.lo.s32 	%r6, %r19, %r1;
	cvta.to.global.u64 	%rd1, %rd4;
	cvta.to.global.u64 	%rd2, %rd5;
	cvta.to.global.u64 	%rd3, %rd6;
$L__BB18_2:
	setp.ge.s32 	%p2, %r4, %r13;
	@%p2 bra 	$L__BB18_5;
	mul.lo.s32 	%r8, %r21, %r13;
	mov.u32 	%r22, %r4;
$L__BB18_4:
	add.s32 	%r20, %r22, %r8;
	mul.wide.s32 	%rd7, %r20, 8;
	add.s64 	%rd8, %rd1, %rd7;
	ld.global.f32 	%f1, [%rd8];
	div.rn.f32 	%f2, %f1, 0f3827C5AC;
	add.s64 	%rd9, %rd2, %rd7;
	ld.global.f32 	%f3, [%rd9];
	add.f32 	%f4, %f2, %f3;
	max.f32 	%f5, %f4, 0f00000000;
	add.s64 	%rd10, %rd3, %rd7;
	mov.f32 	%f6, 0f00000000;
	st.global.v2.f32 	[%rd10], {%f5, %f6};
	add.s32 	%r22, %r22, %r5;
	setp.lt.s32 	%p3, %r22, %r13;
	@%p3 bra 	$L__BB18_4;
$L__BB18_5:
	add.s32 	%r21, %r21, %r6;
	setp.lt.s32 	%p4, %r21, %r12;
	@%p4 bra 	$L__BB18_2;
$L__BB18_6:
	ret;

}
	// .globl	_Z9Xi_updateiiP6float2S0_S0_
.visible .entry _Z9Xi_updateiiP6float2S0_S0_(
	.param .u32 _Z9Xi_updateiiP6float2S0_S0__param_0,
	.param .u32 _Z9Xi_updateiiP6float2S0_S0__param_1,
	.param .u64 .ptr .align 1 _Z9Xi_updateiiP6float2S0_S0__param_2,
	.param .u64 .ptr .align 1 _Z9Xi_updateiiP6float2S0_S0__param_3,
	.param .u64 .ptr .align 1 _Z9Xi_updateiiP6float2S0_S0__param_4
)
{
	.reg .pred 	%p<5>;
	.reg .b32 	%r<23>;
	.reg .b32 	%f<8>;
	.reg .b64 	%rd<11>;

	ld.param.u32 	%r12, [_Z9Xi_updateiiP6float2S0_S0__param_0];
	ld.param.u32 	%r13, [_Z9Xi_updateiiP6float2S0_S0__param_1];
	ld.param.u64 	%rd4, [_Z9Xi_updateiiP6float2S0_S0__param_2];
	ld.param.u64 	%rd5, [_Z9Xi_updateiiP6float2S0_S0__param_3];
	ld.param.u64 	%rd6, [_Z9Xi_updateiiP6float2S0_S0__param_4];
	mov.u32 	%r14, %ctaid.x;
	mov.u32 	%r1, %ntid.x;
	mov.u32 	%r15, %tid.x;
	mad.lo.s32 	%r21, %r14, %r1, %r15;
	mov.u32 	%r16, %ctaid.y;
	mov.u32 	%r3, %ntid.y;
	mov.u32 	%r17, %tid.y;
	mad.lo.s32 	%r4, %r16, %r3, %r17;
	setp.ge.s32 	%p1, %r21, %r12;
	@%p1 bra 	$L__BB19_6;
	mov.u32 	%r18, %nctaid.y;
	mul.lo.s32 	%r5, %r18, %r3;
	mov.u32 	%r19, %nctaid.x;
	mul.lo.s32 	%r6, %r19, %r1;
	cvta.to.global.u64 	%rd1, %rd4;
	cvta.to.global.u64 	%rd2, %rd5;
	cvta.to.global.u64 	%rd3, %rd6;
$L__BB19_2:
	setp.ge.s32 	%p2, %r4, %r13;
	@%p2 bra 	$L__BB19_5;
	mul.lo.s32 	%r8, %r21, %r13;
	mov.u32 	%r22, %r4;
$L__BB19_4:
	add.s32 	%r20, %r22, %r8;
	mul.wide.s32 	%rd7, %r20, 8;
	add.s64 	%rd8, %rd1, %rd7;
	ld.global.f32 	%f1, [%rd8];
	add.s64 	%rd9, %rd2, %rd7;
	ld.global.f32 	%f2, [%rd9];
	sub.f32 	%f3, %f1, %f2;
	mul.f32 	%f4, %f3, 0f358637BD;
	st.global.f32 	[%rd8], %f4;
	add.s64 	%rd10, %rd3, %rd7;
	ld.global.f32 	%f5, [%rd10];
	add.f32 	%f6, %f5, %f4;
	mov.f32 	%f7, 0f00000000;
	st.global.v2.f32 	[%rd10], {%f6, %f7};
	add.s32 	%r22, %r22, %r5;
	setp.lt.s32 	%p3, %r22, %r13;
	@%p3 bra 	$L__BB19_4;
$L__BB19_5:
	add.s32 	%r21, %r21, %r6;
	setp.lt.s32 	%p4, %r21, %r12;
	@%p4 bra 	$L__BB19_2;
$L__BB19_6:
	ret;

}
	// .globl	_Z10Eta_updateiiP6float2S0_S0_
.visible .entry _Z10Eta_updateiiP6float2S0_S0_(
	.param .u32 _Z10Eta_updateiiP6float2S0_S0__param_0,
	.param .u32 _Z10Eta_updateiiP6float2S0_S0__param_1,
	.param .u64 .ptr .align 1 _Z10Eta_updateiiP6float2S0_S0__param_2,
	.param .u64 .ptr .align 1 _Z10Eta_updateiiP6float2S0_S0__param_3,
	.param .u64 .ptr .align 1 _Z10Eta_updateiiP6float2S0_S0__param_4
)
{
	.reg .pred 	%p<5>;
	.reg .b32 	%r<23>;
	.reg .b32 	%f<11>;
	.reg .b64 	%rd<11>;

	ld.param.u32 	%r12, [_Z10Eta_updateiiP6float2S0_S0__param_0];
	ld.param.u32 	%r13, [_Z10Eta_updateiiP6float2S0_S0__param_1];
	ld.param.u64 	%rd4, [_Z10Eta_updateiiP6float2S0_S0__param_2];
	ld.param.u64 	%rd5, [_Z10Eta_updateiiP6float2S0_S0__param_3];
	ld.param.u64 	%rd6, [_Z10Eta_updateiiP6float2S0_S0__param_4];
	mov.u32 	%r14, %ctaid.x;
	mov.u32 	%r1, %ntid.x;
	mov.u32 	%r15, %tid.x;
	mad.lo.s32 	%r21, %r14, %r1, %r15;
	mov.u32 	%r16, %ctaid.y;
	mov.u32 	%r3, %ntid.y;
	mov.u32 	%r17, %tid.y;
	mad.lo.s32 	%r4, %r16, %r3, %r17;
	setp.ge.s32 	%p1, %r21, %r12;
	@%p1 bra 	$L__BB20_6;
	mov.u32 	%r18, %nctaid.y;
	mul.lo.s32 	%r5, %r18, %r3;
	mov.u32 	%r19, %nctaid.x;
	mul.lo.s32 	%r6, %r19, %r1;
	cvta.to.global.u64 	%rd1, %rd6;
	cvta.to.global.u64 	%rd2, %rd4;
	cvta.to.global.u64 	%rd3, %rd5;
$L__BB20_2:
	setp.ge.s32 	%p2, %r4, %r13;
	@%p2 bra 	$L__BB20_5;
	mul.lo.s32 	%r8, %r21, %r13;
	mov.u32 	%r22, %r4;
$L__BB20_4:
	add.s32 	%r20, %r22, %r8;
	mul.wide.s32 	%rd7, %r20, 8;
	add.s64 	%rd8, %rd1, %rd7;
	ld.global.v2.f32 	{%f1, %f2}, [%rd8];
	add.s64 	%rd9, %rd2, %rd7;
	ld.global.v2.f32 	{%f3, %f4}, [%rd9];
	add.s64 	%rd10, %rd3, %rd7;
	ld.global.v2.f32 	{%f5, %f6}, [%rd10];
	sub.f32 	%f7, %f3, %f5;
	fma.rn.f32 	%f8, %f7, 0f3727C5AC, %f1;
	sub.f32 	%f9, %f4, %f6;
	fma.rn.f32 	%f10, %f9, 0f3727C5AC, %f2;
	st.global.v2.f32 	[%rd8], {%f8, %f10};
	add.s32 	%r22, %r22, %r5;
	setp.lt.s32 	%p3, %r22, %r13;
	@%p3 bra 	$L__BB20_4;
$L__BB20_5:
	add.s32 	%r21, %r21, %r6;
	setp.lt.s32 	%p4, %r21, %r12;
	@%p4 bra 	$L__BB20_2;
$L__BB20_6:
	ret;

}
	// .globl	_Z10Rho_updateiiP6float2S0_S0_
.visible .entry _Z10Rho_updateiiP6float2S0_S0_(
	.param .u32 _Z10Rho_updateiiP6float2S0_S0__param_0,
	.param .u32 _Z10Rho_updateiiP6float2S0_S0__param_1,
	.param .u64 .ptr .align 1 _Z10Rho_updateiiP6float2S0_S0__param_2,
	.param .u64 .ptr .align 1 _Z10Rho_updateiiP6float2S0_S0__param_3,
	.param .u64 .ptr .align 1 _Z10Rho_updateiiP6float2S0_S0__param_4
)
{
	.reg .pred 	%p<5>;
	.reg .b32 	%r<23>;
	.reg .b32 	%f<7>;
	.reg .b64 	%rd<11>;

	ld.param.u32 	%r12, [_Z10Rho_updateiiP6float2S0_S0__param_0];
	ld.param.u32 	%r13, [_Z10Rho_updateiiP6float2S0_S0__param_1];
	ld.param.u64 	%rd4, [_Z10Rho_updateiiP6float2S0_S0__param_2];
	ld.param.u64 	%rd5, [_Z10Rho_updateiiP6float2S0_S0__param_3];
	ld.param.u64 	%rd6, [_Z10Rho_updateiiP6float2S0_S0__param_4];
	mov.u32 	%r14, %ctaid.x;
	mov.u32 	%r1, %ntid.x;
	mov.u32 	%r15, %tid.x;
	mad.lo.s32 	%r21, %r14, %r1, %r15;
	mov.u32 	%r16, %ctaid.y;
	mov.u32 	%r3, %ntid.y;
	mov.u32 	%r17, %tid.y;
	mad.lo.s32 	%r4, %r16, %r3, %r17;
	setp.ge.s32 	%p1, %r21, %r12;
	@%p1 bra 	$L__BB21_6;
	mov.u32 	%r18, %nctaid.y;
	mul.lo.s32 	%r5, %r18, %r3;
	mov.u32 	%r19, %nctaid.x;
	mul.lo.s32 	%r6, %r19, %r1;
	cvta.to.global.u64 	%rd1, %rd6;
	cvta.to.global.u64 	%rd2, %rd4;
	cvta.to.global.u64 	%rd3, %rd5;
$L__BB21_2:
	setp.ge.s32 	%p2, %r4, %r13;
	@%p2 bra 	$L__BB21_5;
	mul.lo.s32 	%r8, %r21, %r13;
	mov.u32 	%r22, %r4;
$L__BB21_4:
	add.s32 	%r20, %r22, %r8;
	mul.wide.s32 	%rd7, %r20, 8;
	add.s64 	%rd8, %rd1, %rd7;
	ld.global.f32 	%f1, [%rd8];
	add.s64 	%rd9, %rd2, %rd7;
	ld.global.f32 	%f2, [%rd9];
	add.s64 	%rd10, %rd3, %rd7;
	ld.global.f32 	%f3, [%rd10];
	sub.f32 	%f4, %f2, %f3;
	fma.rn.f32 	%f5, %f4, 0f3827C5AC, %f1;
	mov.f32 	%f6, 0f00000000;
	st.global.v2.f32 	[%rd8], {%f5, %f6};
	add.s32 	%r22, %r22, %r5;
	setp.lt.s32 	%p3, %r22, %r13;
	@%p3 bra 	$L__BB21_4;
$L__BB21_5:
	add.s32 	%r21, %r21, %r6;
	setp.lt.s32 	%p4, %r21, %r12;
	@%p4 bra 	$L__BB21_2;
$L__BB21_6:
	ret;

}
	// .globl	_Z13r_calculationiiP6float2S0_S0_
.visible .entry _Z13r_calculationiiP6float2S0_S0_(
	.param .u32 _Z13r_calculationiiP6float2S0_S0__param_0,
	.param .u32 _Z13r_calculationiiP6float2S0_S0__param_1,
	.param .u64 .ptr .align 1 _Z13r_calculationiiP6float2S0_S0__param_2,
	.param .u64 .ptr .align 1 _Z13r_calculationiiP6float2S0_S0__param_3,
	.param .u64 .ptr .align 1 _Z13r_calculationiiP6float2S0_S0__param_4
)
{
	.reg .pred 	%p<5>;
	.reg .b32 	%r<23>;
	.reg .b32 	%f<11>;
	.reg .b64 	%rd<11>;

	ld.param.u32 	%r12, [_Z13r_calculationiiP6float2S0_S0__param_0];
	ld.param.u32 	%r13, [_Z13r_calculationiiP6float2S0_S0__param_1];
	ld.param.u64 	%rd4, [_Z13r_calculationiiP6float2S0_S0__param_2];
	ld.param.u64 	%rd5, [_Z13r_calculationiiP6float2S0_S0__param_3];
	ld.param.u64 	%rd6, [_Z13r_calculationiiP6float2S0_S0__param_4];
	mov.u32 	%r14, %ctaid.x;
	mov.u32 	%r1, %ntid.x;
	mov.u32 	%r15, %tid.x;
	mad.lo.s32 	%r21, %r14, %r1, %r15;
	mov.u32 	%r16, %ctaid.y;
	mov.u32 	%r3, %ntid.y;
	mov.u32 	%r17, %tid.y;
	mad.lo.s32 	%r4, %r16, %r3, %r17;
	setp.ge.s32 	%p1, %r21, %r12;
	@%p1 bra 	$L__BB22_6;
	mov.u32 	%r18, %nctaid.y;
	mul.lo.s32 	%r5, %r18, %r3;
	mov.u32 	%r19, %nctaid.x;
	mul.lo.s32 	%r6, %r19, %r1;
	cvta.to.global.u64 	%rd1, %rd4;
	cvta.to.global.u64 	%rd2, %rd5;
	cvta.to.global.u64 	%rd3, %rd6;
$L__BB22_2:
	setp.ge.s32 	%p2, %r4, %r13;
	@%p2 bra 	$L__BB22_5;
	mul.lo.s32 	%r8, %r21, %r13;
	mov.u32 	%r22, %r4;
$L__BB22_4:
	add.s32 	%r20, %r22, %r8;
	mul.wide.s32 	%rd7, %r20, 8;
	add.s64 	%rd8, %rd1, %rd7;
	ld.global.v2.f32 	{%f1, %f2}, [%rd8];
	add.s64 	%rd9, %rd2, %rd7;
	ld.global.v2.f32 	{%f3, %f4}, [%rd9];
	add.s64 	%rd10, %rd3, %rd7;
	ld.global.v2.f32 	{%f5, %f6}, [%rd10];
	add.f32 	%f7, %f3, %f5;
	add.f32 	%f8, %f4, %f6;
	add.f32 	%f9, %f1, %f7;
	add.f32 	%f10, %f2, %f8;
	st.global.v2.f32 	[%rd8], {%f9, %f10};
	add.s32 	%r22, %r22, %r5;
	setp.lt.s32 	%p3, %r22, %r13;
	@%p3 bra 	$L__BB22_4;
$L__BB22_5:
	add.s32 	%r21, %r21, %r6;
	setp.lt.s32 	%p4, %r21, %r12;
	@%p4 bra 	$L__BB22_2;
$L__BB22_6:
	ret;

}
	// .globl	_Z10calc_psi_ViiP6float2S0_
.visible .entry _Z10calc_psi_ViiP6float2S0_(
	.param .u32 _Z10calc_psi_ViiP6float2S0__param_0,
	.param .u32 _Z10calc_psi_ViiP6float2S0__param_1,
	.param .u64 .ptr .align 1 _Z10calc_psi_ViiP6float2S0__param_2,
	.param .u64 .ptr .align 1 _Z10calc_psi_ViiP6float2S0__param_3
)
{
	.reg .pred 	%p<7>;
	.reg .b32 	%r<30>;
	.reg .b32 	%f<6>;
	.reg .b64 	%rd<12>;

	ld.param.u32 	%r14, [_Z10calc_psi_ViiP6float2S0__param_0];
	ld.param.u32 	%r15, [_Z10calc_psi_ViiP6float2S0__param_1];
	ld.param.u64 	%rd3, [_Z10calc_psi_ViiP6float2S0__param_2];
	ld.param.u64 	%rd4, [_Z10calc_psi_ViiP6float2S0__param_3];
	mov.u32 	%r16, %ctaid.x;
	mov.u32 	%r1, %ntid.x;
	mov.u32 	%r17, %tid.x;
	mad.lo.s32 	%r28, %r16, %r1, %r17;
	mov.u32 	%r18, %ctaid.y;
	mov.u32 	%r3, %ntid.y;
	mov.u32 	%r19, %tid.y;
	mad.lo.s32 	%r4, %r18, %r3, %r19;
	setp.ge.s32 	%p1, %r28, %r14;
	@%p1 bra 	$L__BB23_6;
	cvta.to.global.u64 	%rd1, %rd3;
	mov.u32 	%r20, %nctaid.y;
	mul.lo.s32 	%r5, %r20, %r3;
	mov.u32 	%r21, %nctaid.x;
	mul.lo.s32 	%r6, %r21, %r1;
	cvta.to.global.u64 	%rd2, %rd4;
$L__BB23_2:
	setp.ge.s32 	%p2, %r4, %r15;
	@%p2 bra 	$L__BB23_5;
	setp.eq.s32 	%p3, %r28, 0;
	selp.b32 	%r22, %r14, %r28, %p3;
	add.s32 	%r23, %r22, -1;
	mul.lo.s32 	%r8, %r23, %r15;
	mul.lo.s32 	%r9, %r28, %r15;
	add.s32 	%r10, %r9, -1;
	mov.u32 	%r29, %r4;
$L__BB23_4:
	add.s32 	%r24, %r29, %r8;
	mul.wide.s32 	%rd5, %r24, 8;
	add.s64 	%rd6, %rd1, %rd5;
	ld.global.f32 	%f1, [%rd6];
	setp.eq.s32 	%p4, %r29, 0;
	selp.b32 	%r25, %r15, %r29, %p4;
	add.s32 	%r26, %r10, %r25;
	mul.wide.s32 	%rd7, %r26, 8;
	add.s64 	%rd8, %rd1, %rd7;
	ld.global.f32 	%f2, [%rd8];
	add.s32 	%r27, %r29, %r9;
	mul.wide.s32 	%rd9, %r27, 8;
	add.s64 	%rd10, %rd1, %rd9;
	ld.global.f32 	%f3, [%rd10];
	sub.f32 	%f4, %f1, %f3;
	add.s64 	%rd11, %rd2, %rd9;
	sub.f32 	%f5, %f2, %f3;
	st.global.v2.f32 	[%rd11], {%f4, %f5};
	add.s32 	%r29, %r29, %r5;
	setp.lt.s32 	%p5, %r29, %r15;
	@%p5 bra 	$L__BB23_4;
$L__BB23_5:
	add.s32 	%r28, %r28, %r6;
	setp.lt.s32 	%p6, %r28, %r14;
	@%p6 bra 	$L__BB23_2;
$L__BB23_6:
	ret;

}
	// .globl	_Z11psi_adjointiiP6float2S0_
.visible .entry _Z11psi_adjointiiP6float2S0_(
	.param .u32 _Z11psi_adjointiiP6float2S0__param_0,
	.param .u32 _Z11psi_adjointiiP6float2S0__param_1,
	.param .u64 .ptr .align 1 _Z11psi_adjointiiP6float2S0__param_2,
	.param .u64 .ptr .align 1 _Z11psi_adjointiiP6float2S0__param_3
)
{
	.reg .pred 	%p<7>;
	.reg .b32 	%r<30>;
	.reg .b32 	%f<9>;
	.reg .b64 	%rd<12>;

	ld.param.u32 	%r15, [_Z11psi_adjointiiP6float2S0__param_0];
	ld.param.u32 	%r16, [_Z11psi_adjointiiP6float2S0__param_1];
	ld.param.u64 	%rd3, [_Z11psi_adjointiiP6float2S0__param_2];
	ld.param.u64 	%rd4, [_Z11psi_adjointiiP6float2S0__param_3];
	mov.u32 	%r17, %ctaid.x;
	mov.u32 	%r1, %ntid.x;
	mov.u32 	%r18, %tid.x;
	mad.lo.s32 	%r28, %r17, %r1, %r18;
	mov.u32 	%r19, %ctaid.y;
	mov.u32 	%r3, %ntid.y;
	mov.u32 	%r20, %tid.y;
	mad.lo.s32 	%r4, %r19, %r3, %r20;
	setp.ge.s32 	%p1, %r28, %r15;
	@%p1 bra 	$L__BB24_6;
	cvta.to.global.u64 	%rd1, %rd3;
	add.s32 	%r5, %r15, -1;
	add.s32 	%r6, %r16, -1;
	mov.u32 	%r21, %nctaid.y;
	mul.lo.s32 	%r7, %r21, %r3;
	mov.u32 	%r22, %nctaid.x;
	mul.lo.s32 	%r8, %r22, %r1;
	cvta.to.global.u64 	%rd2, %rd4;
$L__BB24_2:
	setp.ge.s32 	%p2, %r4, %r16;
	@%p2 bra 	$L__BB24_5;
	mul.lo.s32 	%r10, %r28, %r16;
	setp.eq.s32 	%p3, %r28, %r5;
	add.s32 	%r23, %r10, %r16;
	selp.b32 	%r11, 0, %r23, %p3;
	mov.u32 	%r29, %r4;
$L__BB24_4:
	add.s32 	%r24, %r29, %r10;
	add.s32 	%r25, %r29, %r11;
	mul.wide.s32 	%rd5, %r25, 8;
	add.s64 	%rd6, %rd1, %rd5;
	ld.global.f32 	%f1, [%rd6];
	setp.eq.s32 	%p4, %r29, %r6;
	add.s32 	%r26, %r24, 1;
	selp.b32 	%r27, %r10, %r26, %p4;
	mul.wide.s32 	%rd7, %r27, 8;
	add.s64 	%rd8, %rd1, %rd7;
	ld.global.f32 	%f2, [%rd8+4];
	mul.wide.s32 	%rd9, %r24, 8;
	add.s64 	%rd10, %rd1, %rd9;
	ld.global.v2.f32 	{%f3, %f4}, [%rd10];
	sub.f32 	%f5, %f1, %f3;
	sub.f32 	%f6, %f2, %f4;
	add.f32 	%f7, %f5, %f6;
	add.s64 	%rd11, %rd2, %rd9;
	mov.f32 	%f8, 0f00000000;
	st.global.v2.f32 	[%rd11], {%f7, %f8};
	add.s32 	%r29, %r29, %r7;
	setp.lt.s32 	%p5, %r29, %r16;
	@%p5 bra 	$L__BB24_4;
$L__BB24_5:
	add.s32 	%r28, %r28, %r8;
	setp.lt.s32 	%p6, %r28, %r15;
	@%p6 bra 	$L__BB24_2;
$L__BB24_6:
	ret;

}
	// .globl	_Z18matrix_dot_productiiP6float2S0_
.visible .entry _Z18matrix_dot_productiiP6float2S0_(
	.param .u32 _Z18matrix_dot_productiiP6float2S0__param_0,
	.param .u32 _Z18matrix_dot_productiiP6float2S0__param_1,
	.param .u64 .ptr .align 1 _Z18matrix_dot_productiiP6float2S0__param_2,
	.param .u64 .ptr .align 1 _Z18matrix_dot_productiiP6float2S0__param_3
)
{
	.reg .pred 	%p<5>;
	.reg .b32 	%r<23>;
	.reg .b32 	%f<10>;
	.reg .b64 	%rd<8>;

	ld.param.u32 	%r12, [_Z18matrix_dot_productiiP6float2S0__param_0];
	ld.param.u32 	%r13, [_Z18matrix_dot_productiiP6float2S0__param_1];
	ld.param.u64 	%rd3, [_Z18matrix_dot_productiiP6float2S0__param_2];
	ld.param.u64 	%rd4, [_Z18matrix_dot_productiiP6float2S0__param_3];
	mov.u32 	%r14, %ctaid.x;
	mov.u32 	%r1, %ntid.x;
	mov.u32 	%r15, %tid.x;
	mad.lo.s32 	%r21, %r14, %r1, %r15;
	mov.u32 	%r16, %ctaid.y;
	mov.u32 	%r3, %ntid.y;
	mov.u32 	%r17, %tid.y;
	mad.lo.s32 	%r4, %r16, %r3, %r17;
	setp.ge.s32 	%p1, %r21, %r12;
	@%p1 bra 	$L__BB25_6;
	mov.u32 	%r18, %nctaid.y;
	mul.lo.s32 	%r5, %r18, %r3;
	mov.u32 	%r19, %nctaid.x;
	mul.lo.s32 	%r6, %r19, %r1;
	cvta.to.global.u64 	%rd1, %rd3;
	cvta.to.global.u64 	%rd2, %rd4;
$L__BB25_2:
	setp.ge.s32 	%p2, %r4, %r13;
	@%p2 bra 	$L__BB25_5;
	mul.lo.s32 	%r8, %r21, %r13;
	mov.u32 	%r22, %r4;
$L__BB25_4:
	add.s32 	%r20, %r22, %r8;
	mul.wide.s32 	%rd5, %r20, 8;
	add.s64 	%rd6, %rd1, %rd5;
	ld.global.v2.f32 	{%f1, %f2}, [%rd6];
	add.s64 	%rd7, %rd2, %rd5;
	ld.global.v2.f32 	{%f3, %f4}, [%rd7];
	mul.f32 	%f5, %f1, %f3;
	mul.f32 	%f6, %f2, %f4;
	sub.f32 	%f7, %f5, %f6;
	mul.f32 	%f8, %f1, %f4;
	fma.rn.f32 	%f9, %f2, %f3, %f8;
	st.global.v2.f32 	[%rd7], {%f7, %f9};
	add.s32 	%r22, %r22, %r5;
	setp.lt.s32 	%p3, %r22, %r13;
	@%p3 bra 	$L__BB25_4;
$L__BB25_5:
	add.s32 	%r21, %r21, %r6;
	setp.lt.s32 	%p4, %r21, %r12;
	@%p4 bra 	$L__BB25_2;
$L__BB25_6:
	ret;

}
	// .globl	_Z22matrix_scale_and_minusiiP6float2S0_fS0_
.visible .entry _Z22matrix_scale_and_minusiiP6float2S0_fS0_(
	.param .u32 _Z22matrix_scale_and_minusiiP6float2S0_fS0__param_0,
	.param .u32 _Z22matrix_scale_and_minusiiP6float2S0_fS0__param_1,
	.param .u64 .ptr .align 1 _Z22matrix_scale_and_minusiiP6float2S0_fS0__param_2,
	.param .u64 .ptr .align 1 _Z22matrix_scale_and_minusiiP6float2S0_fS0__param_3,
	.param .f32 _Z22matrix_scale_and_minusiiP6float2S0_fS0__param_4,
	.param .u64 .ptr .align 1 _Z22matrix_scale_and_minusiiP6float2S0_fS0__param_5
)
{
	.reg .pred 	%p<5>;
	.reg .b32 	%r<23>;
	.reg .b32 	%f<10>;
	.reg .b64 	%rd<11>;

	ld.param.u32 	%r12, [_Z22matrix_scale_and_minusiiP6float2S0_fS0__param_0];
	ld.param.u32 	%r13, [_Z22matrix_scale_and_minusiiP6float2S0_fS0__param_1];
	ld.param.u64 	%rd4, [_Z22matrix_scale_and_minusiiP6float2S0_fS0__param_2];
	ld.param.u64 	%rd5, [_Z22matrix_scale_and_minusiiP6float2S0_fS0__param_3];
	ld.param.f32 	%f1, [_Z22matrix_scale_and_minusiiP6float2S0_fS0__param_4];
	ld.param.u64 	%rd6, [_Z22matrix_scale_and_minusiiP6float2S0_fS0__param_5];
	mov.u32 	%r14, %ctaid.x;
	mov.u32 	%r1, %ntid.x;
	mov.u32 	%r15, %tid.x;
	mad.lo.s32 	%r21, %r14, %r1, %r15;
	mov.u32 	%r16, %ctaid.y;
	mov.u32 	%r3, %ntid.y;
	mov.u32 	%r17, %tid.y;
	mad.lo.s32 	%r4, %r16, %r3, %r17;
	setp.ge.s32 	%p1, %r21, %r12;
	@%p1 bra 	$L__BB26_6;
	mov.u32 	%r18, %nctaid.y;
	mul.lo.s32 	%r5, %r18, %r3;
	mov.u32 	%r19, %nctaid.x;
	mul.lo.s32 	%r6, %r19, %r1;
	cvta.to.global.u64 	%rd1, %rd4;
	cvta.to.global.u64 	%rd2, %rd6;
	cvta.to.global.u64 	%rd3, %rd5;
$L__BB26_2:
	setp.ge.s32 	%p2, %r4, %r13;
	@%p2 bra 	$L__BB26_5;
	mul.lo.s32 	%r8, %r21, %r13;
	mov.u32 	%r22, %r4;
$L__BB26_4:
	add.s32 	%r20, %r22, %r8;
	mul.wide.s32 	%rd7, %r20, 8;
	add.s64 	%rd8, %rd1, %rd7;
	ld.global.v2.f32 	{%f2, %f3}, [%rd8];
	add.s64 	%rd9, %rd2, %rd7;
	st.global.v2.f32 	[%rd9], {%f2, %f3};
	mul.f32 	%f4, %f1, %f2;
	mul.f32 	%f5, %f1, %f3;
	add.s64 	%rd10, %rd3, %rd7;
	ld.global.v2.f32 	{%f6, %f7}, [%rd10];
	sub.f32 	%f8, %f4, %f6;
	sub.f32 	%f9, %f5, %f7;
	st.global.v2.f32 	[%rd9], {%f8, %f9};
	add.s32 	%r22, %r22, %r5;
	setp.lt.s32 	%p3, %r22, %r13;
	@%p3 bra 	$L__BB26_4;
$L__BB26_5:
	add.s32 	%r21, %r21, %r6;
	setp.lt.s32 	%p4, %r21, %r12;
	@%p4 bra 	$L__BB26_2;
$L__BB26_6:
	ret;

}


// ===== COMPILED SASS (sm_100) =====

	.target	sm_100

	.elftype	@"ET_EXEC"


//--------------------- .note.nv.tkinfo           --------------------------
	.section	.note.nv.tkinfo,"",@"SHT_NOTE"
	.sectionflags	@"SHF_NOTE_NV_TKINFO"
	.tkinfo
        /*0018*/ 	.word	0x00000002
        /*0030*/ 	.string	""
        /*0030*/ 	.string	"ptxas"
        /*0030*/ 	.string	"Cuda compilation tools, release 13.0, V13.0.88"
        /*0030*/ 	.string	"Build cuda_13.0.r13.0/compiler.36424714_0"
        /*0030*/ 	.string	"-arch sm_100 -m 64 "



//--------------------- .note.nv.cuinfo           --------------------------
	.section	.note.nv.cuinfo,"",@"SHT_NOTE"
	.sectionflags	@"SHF_NOTE_NV_CUINFO"
        /*0018*/ 	.short	0x0002
        /*001a*/ 	.short	0x0064
        /*001c*/ 	.short	0x0082
	.zero		2


//--------------------- .nv.info                  --------------------------
	.section	.nv.info,"",@"SHT_CUDA_INFO"
	.align	4


	//----- nvinfo : EIATTR_REGCOUNT
	.align		4
        /*0000*/ 	.byte	0x04, 0x2f
        /*0002*/ 	.short	(.L_1 - .L_0)
	.align		4
.L_0:
        /*0004*/ 	.word	index@(_Z10copy_arrayiiPfS_)
        /*0008*/ 	.word	0x00000012


	//----- nvinfo : EIATTR_FRAME_SIZE
	.align		4
.L_1:
        /*000c*/ 	.byte	0x04, 0x11
        /*000e*/ 	.short	(.L_3 - .L_2)
	.align		4
.L_2:
        /*0010*/ 	.word	index@(_Z10copy_arrayiiPfS_)
        /*0014*/ 	.word	0x00000000


	//----- nvinfo : EIATTR_REGCOUNT
	.align		4
.L_3:
        /*0018*/ 	.byte	0x04, 0x2f
        /*001a*/ 	.short	(.L_5 - .L_4)
	.align		4
.L_4:
        /*001c*/ 	.word	index@(_Z18copy_array_complexiiP6float2S0_)
        /*0020*/ 	.word	0x00000012


	//----- nvinfo : EIATTR_FRAME_SIZE
	.align		4
.L_5:
        /*0024*/ 	.byte	0x04, 0x11
        /*0026*/ 	.short	(.L_7 - .L_6)
	.align		4
.L_6:
        /*0028*/ 	.word	index@(_Z18copy_array_complexiiP6float2S0_)
        /*002c*/ 	.word	0x00000000


	//----- nvinfo : EIATTR_REGCOUNT
	.align		4
.L_7:
        /*0030*/ 	.byte	0x04, 0x2f
        /*0032*/ 	.short	(.L_9 - .L_8)
	.align		4
.L_8:
        /*0034*/ 	.word	index@(_Z17copy_array_paddediiPfS_)
        /*0038*/ 	.word	0x00000016


	//----- nvinfo : EIATTR_FRAME_SIZE
	.align		4
.L_9:
        /*003c*/ 	.byte	0x04, 0x11
        /*003e*/ 	.short	(.L_11 - .L_10)
	.align		4
.L_10:
        /*0040*/ 	.word	index@(_Z17copy_array_paddediiPfS_)
        /*0044*/ 	.word	0x00000000


	//----- nvinfo : EIATTR_REGCOUNT
	.align		4
.L_11:
        /*0048*/ 	.byte	0x04, 0x2f
        /*004a*/ 	.short	(.L_13 - .L_12)
	.align		4
.L_12:
        /*004c*/ 	.word	index@(_Z15multiply_kerneliiP6float2S0_f)
        /*0050*/ 	.word	0x00000016


	//----- nvinfo : EIATTR_FRAME_SIZE
	.align		4
.L_13:
        /*0054*/ 	.byte	0x04, 0x11
        /*0056*/ 	.short	(.L_15 - .L_14)
	.align		4
.L_14:
        /*0058*/ 	.word	index@(_Z15multiply_kerneliiP6float2S0_f)
        /*005c*/ 	.word	0x00000000


	//----- nvinfo : EIATTR_REGCOUNT
	.align		4
.L_15:
        /*0060*/ 	.byte	0x04, 0x2f
        /*0062*/ 	.short	(.L_17 - .L_16)
	.align		4
.L_16:
        /*0064*/ 	.word	index@(_Z12matrix_minusiiP6float2S0_)
        /*0068*/ 	.word	0x00000014


	//----- nvinfo : EIATTR_FRAME_SIZE
	.align		4
.L_17:
        /*006c*/ 	.byte	0x04, 0x11
        /*006e*/ 	.short	(.L_19 - .L_18)
	.align		4
.L_18:
        /*0070*/ 	.word	index@(_Z12matrix_minusiiP6float2S0_)
        /*0074*/ 	.word	0x00000000


	//----- nvinfo : EIATTR_REGCOUNT
	.align		4
.L_19:
        /*0078*/ 	.byte	0x04, 0x2f
        /*007a*/ 	.short	(.L_21 - .L_20)
	.align		4
.L_20:
        /*007c*/ 	.word	index@(_Z12matrix_scaleiiP6float2f)
        /*0080*/ 	.word	0x00000010


	//----- nvinfo : EIATTR_FRAME_SIZE
	.align		4
.L_21:
        /*0084*/ 	.byte	0x04, 0x11
        /*0086*/ 	.short	(.L_23 - .L_22)
	.align		4
.L_22:
        /*0088*/ 	.word	index@(_Z12matrix_scaleiiP6float2f)
        /*008c*/ 	.word	0x00000000


	//----- nvinfo : EIATTR_REGCOUNT
	.align		4
.L_23:
        /*0090*/ 	.byte	0x04, 0x2f
        /*0092*/ 	.short	(.L_25 - .L_24)
	.align		4
.L_24:
        /*0094*/ 	.word	index@(_Z10matrix_padiiP6float2S0_)
        /*0098*/ 	.word	0x00000016


	//----- nvinfo : EIATTR_FRAME_SIZE
	.align		4
.L_25:
        /*009c*/ 	.byte	0x04, 0x11
        /*009e*/ 	.short	(.L_27 - .L_26)
	.align		4
.L_26:
        /*00a0*/ 	.word	index@(_Z10matrix_padiiP6float2S0_)
        /*00a4*/ 	.word	0x00000000


	//----- nvinfo : EIATTR_REGCOUNT
	.align		4
.L_27:
        /*00a8*/ 	.byte	0x04, 0x2f
        /*00aa*/ 	.short	(.L_29 - .L_28)
	.align		4
.L_28:
        /*00ac*/ 	.word	index@(_Z9circshiftiiP6float2S0_)
        /*00b0*/ 	.word	0x0000001c


	//----- nvinfo : EIATTR_FRAME_SIZE
	.align		4
.L_29:
        /*00b4*/ 	.byte	0x04, 0x11
        /*00b6*/ 	.short	(.L_31 - .L_30)
	.align		4
.L_30:
        /*00b8*/ 	.word	index@(_Z9circshiftiiP6float2S0_)
        /*00bc*/ 	.word	0x00000000


	//----- nvinfo : EIATTR_REGCOUNT
	.align		4
.L_31:
        /*00c0*/ 	.byte	0x04, 0x2f
        /*00c2*/ 	.short	(.L_33 - .L_32)
	.align		4
.L_32:
        /*00c4*/ 	.word	index@(_Z17circshift_reverseiiP6float2S0_)
        /*00c8*/ 	.word	0x0000001a


	//----- nvinfo : EIATTR_FRAME_SIZE
	.align		4
.L_33:
        /*00cc*/ 	.byte	0x04, 0x11
        /*00ce*/ 	.short	(.L_35 - .L_34)
	.align		4
.L_34:
        /*00d0*/ 	.word	index@(_Z17circshift_reverseiiP6float2S0_)
        /*00d4*/ 	.word	0x00000000


	//----- nvinfo : EIATTR_REGCOUNT
	.align		4
.L_35:
        /*00d8*/ 	.byte	0x04, 0x2f
        /*00da*/ 	.short	(.L_37 - .L_36)
	.align		4
.L_36:
        /*00dc*/ 	.word	index@(_Z26circshift_reverse_and_realiiP6float2S0_)
        /*00e0*/ 	.word	0x00000015


	//----- nvinfo : EIATTR_FRAME_SIZE
	.align		4
.L_37:
        /*00e4*/ 	.byte	0x04, 0x11
        /*00e6*/ 	.short	(.L_39 - .L_38)
	.align		4
.L_38:
        /*00e8*/ 	.word	index@(_Z26circshift_reverse_and_realiiP6float2S0_)
        /*00ec*/ 	.word	0x00000000


	//----- nvinfo : EIATTR_REGCOUNT
	.align		4
.L_39:
        /*00f0*/ 	.byte	0x04, 0x2f
        /*00f2*/ 	.short	(.L_41 - .L_40)
	.align		4
.L_40:
        /*00f4*/ 	.word	index@(_Z7reverseiiP6float2S0_)
        /*00f8*/ 	.word	0x00000012


	//----- nvinfo : EIATTR_FRAME_SIZE
	.align		4
.L_41:
        /*00fc*/ 	.byte	0x04, 0x11
        /*00fe*/ 	.short	(.L_43 - .L_42)
	.align		4
.L_42:
        /*0100*/ 	.word	index@(_Z7reverseiiP6float2S0_)
        /*0104*/ 	.word	0x00000000


	//----- nvinfo : EIATTR_REGCOUNT
	.align		4
.L_43:
        /*0108*/ 	.byte	0x04, 0x2f
        /*010a*/ 	.short	(.L_45 - .L_44)
	.align		4
.L_44:
        /*010c*/ 	.word	index@(_Z9normalizeiiP6float2f)
        /*0110*/ 	.word	0x00000010


	//----- nvinfo : EIATTR_FRAME_SIZE
	.align		4
.L_45:
        /*0114*/ 	.byte	0x04, 0x11
        /*0116*/ 	.short	(.L_47 - .L_46)
	.align		4
.L_46:
        /*0118*/ 	.word	index@(_Z9normalizeiiP6float2f)
        /*011c*/ 	.word	0x00000000


	//----- nvinfo : EIATTR_REGCOUNT
	.align		4
.L_47:
        /*0120*/ 	.byte	0x04, 0x2f
        /*0122*/ 	.short	(.L_49 - .L_48)
	.align		4
.L_48:
        /*0124*/ 	.word	index@(_Z25clear_padding_and_restoreiiP6float2)
        /*0128*/ 	.word	0x0000000e


	//----- nvinfo : EIATTR_FRAME_SIZE
	.align		4
.L_49:
        /*012c*/ 	.byte	0x04, 0x11
        /*012e*/ 	.short	(.L_51 - .L_50)
	.align		4
.L_50:
        /*0130*/ 	.word	index@(_Z25clear_padding_and_restoreiiP6float2)
        /*0134*/ 	.word	0x00000000


	//----- nvinfo : EIATTR_REGCOUNT
	.align		4
.L_51:
        /*0138*/ 	.byte	0x04, 0x2f
        /*013a*/ 	.short	(.L_53 - .L_52)
	.align		4
.L_52:
        /*013c*/ 	.word	index@(_Z16compute_X_divmatiiPf)
        /*0140*/ 	.word	0x00000010


	//----- nvinfo : EIATTR_FRAME_SIZE
	.align		4
.L_53:
        /*0144*/ 	.byte	0x04, 0x11
        /*0146*/ 	.short	(.L_55 - .L_54)
	.align		4
.L_54:
        /*0148*/ 	.word	index@(_Z16compute_X_divmatiiPf)
        /*014c*/ 	.word	0x00000000


	//----- nvinfo : EIATTR_REGCOUNT
	.align		4
.L_55:
        /*0150*/ 	.byte	0x04, 0x2f
        /*0152*/ 	.short	(.L_57 - .L_56)
	.align		4
.L_56:
        /*0154*/ 	.word	index@(_Z16compute_V_divmatiiP6float2S0_S0_)
        /*0158*/ 	.word	0x00000019


	//----- nvinfo : EIATTR_FRAME_SIZE
	.align		4
.L_57:
        /*015c*/ 	.byte	0x04, 0x11
        /*015e*/ 	.short	(.L_59 - .L_58)
	.align		4
.L_58:
        /*0160*/ 	.word	index@($__internal_3_$__cuda_sm20_sqrt_rn_f32_slowpath)
        /*0164*/ 	.word	0x00000000


	//----- nvinfo : EIATTR_FRAME_SIZE
	.align		4
.L_59:
        /*0168*/ 	.byte	0x04, 0x11
        /*016a*/ 	.short	(.L_61 - .L_60)
	.align		4
.L_60:
        /*016c*/ 	.word	index@($__internal_2_$__cuda_sm20_rcp_rn_f32_slowpath)
        /*0170*/ 	.word	0x00000000


	//----- nvinfo : EIATTR_FRAME_SIZE
	.align		4
.L_61:
        /*0174*/ 	.byte	0x04, 0x11
        /*0176*/ 	.short	(.L_63 - .L_62)
	.align		4
.L_62:
        /*0178*/ 	.word	index@(_Z16compute_V_divmatiiP6float2S0_S0_)
        /*017c*/ 	.word	0x00000000


	//----- nvinfo : EIATTR_REGCOUNT
	.align		4
.L_63:
        /*0180*/ 	.byte	0x04, 0x2f
        /*0182*/ 	.short	(.L_65 - .L_64)
	.align		4
.L_64:
        /*0184*/ 	.word	index@(_Z23soft_thresh_specializediiP6float2)
        /*0188*/ 	.word	0x00000011


	//----- nvinfo : EIATTR_FRAME_SIZE
	.align		4
.L_65:
        /*018c*/ 	.byte	0x04, 0x11
        /*018e*/ 	.short	(.L_67 - .L_66)
	.align		4
.L_66:
        /*0190*/ 	.word	index@(_Z23soft_thresh_specializediiP6float2)
        /*0194*/ 	.word	0x00000000


	//----- nvinfo : EIATTR_REGCOUNT
	.align		4
.L_67:
        /*0198*/ 	.byte	0x04, 0x2f
        /*019a*/ 	.short	(.L_69 - .L_68)
	.align		4
.L_68:
        /*019c*/ 	.word	index@(_Z8U_updateiiP6float2S0_S0_)
        /*01a0*/ 	.word	0x0000001f


	//----- nvinfo : EIATTR_FRAME_SIZE
	.align		4
.L_69:
        /*01a4*/ 	.byte	0x04, 0x11
        /*01a6*/ 	.short	(.L_71 - .L_70)
	.align		4
.L_70:
        /*01a8*/ 	.word	index@($__internal_1_$__cuda_sm3x_div_rn_noftz_f32_slowpath)
        /*01ac*/ 	.word	0x00000000


	//----- nvinfo : EIATTR_FRAME_SIZE
	.align		4
.L_71:
        /*01b0*/ 	.byte	0x04, 0x11
        /*01b2*/ 	.short	(.L_73 - .L_72)
	.align		4
.L_72:
        /*01b4*/ 	.word	index@(_Z8U_updateiiP6float2S0_S0_)
        /*01b8*/ 	.word	0x00000000


	//----- nvinfo : EIATTR_REGCOUNT
	.align		4
.L_73:
        /*01bc*/ 	.byte	0x04, 0x2f
        /*01be*/ 	.short	(.L_75 - .L_74)
	.align		4
.L_74:
        /*01c0*/ 	.word	index@(_Z8X_updateiiPfP6float2S1_S1_S1_)
        /*01c4*/ 	.word	0x00000020


	//----- nvinfo : EIATTR_FRAME_SIZE
	.align		4
.L_75:
        /*01c8*/ 	.byte	0x04, 0x11
        /*01ca*/ 	.short	(.L_77 - .L_76)
	.align		4
.L_76:
        /*01cc*/ 	.word	index@(_Z8X_updateiiPfP6float2S1_S1_S1_)
        /*01d0*/ 	.word	0x00000000


	//----- nvinfo : EIATTR_REGCOUNT
	.align		4
.L_77:
        /*01d4*/ 	.byte	0x04, 0x2f
        /*01d6*/ 	.short	(.L_79 - .L_78)
	.align		4
.L_78:
        /*01d8*/ 	.word	index@(_Z8W_updateiiP6float2S0_S0_)
        /*01dc*/ 	.word	0x00000018


	//----- nvinfo : EIATTR_FRAME_SIZE
	.align		4
.L_79:
        /*01e0*/ 	.byte	0x04, 0x11
        /*01e2*/ 	.short	(.L_81 - .L_80)
	.align		4
.L_80:
        /*01e4*/ 	.word	index@($__internal_0_$__cuda_sm3x_div_rn_noftz_f32_slowpath)
        /*01e8*/ 	.word	0x00000000


	//----- nvinfo : EIATTR_FRAME_SIZE
	.align		4
.L_81:
        /*01ec*/ 	.byte	0x04, 0x11
        /*01ee*/ 	.short	(.L_83 - .L_82)
	.align		4
.L_82:
        /*01f0*/ 	.word	index@(_Z8W_updateiiP6float2S0_S0_)
        /*01f4*/ 	.word	0x00000000


	//----- nvinfo : EIATTR_REGCOUNT
	.align		4
.L_83:
        /*01f8*/ 	.byte	0x04, 0x2f
        /*01fa*/ 	.short	(.L_85 - .L_84)
	.align		4
.L_84:
        /*01fc*/ 	.word	index@(_Z9Xi_updateiiP6float2S0_S0_)
        /*0200*/ 	.word	0x0000001a


	//----- nvinfo : EIATTR_FRAME_SIZE
	.align		4
.L_85:
        /*0204*/ 	.byte	0x04, 0x11
        /*0206*/ 	.short	(.L_87 - .L_86)
	.align		4
.L_86:
        /*0208*/ 	.word	index@(_Z9Xi_updateiiP6float2S0_S0_)
        /*020c*/ 	.word	0x00000000


	//----- nvinfo : EIATTR_REGCOUNT
	.align		4
.L_87:
        /*0210*/ 	.byte	0x04, 0x2f
        /*0212*/ 	.short	(.L_89 - .L_88)
	.align		4
.L_88:
        /*0214*/ 	.word	index@(_Z10Eta_updateiiP6float2S0_S0_)
        /*0218*/ 	.word	0x0000001a


	//----- nvinfo : EIATTR_FRAME_SIZE
	.align		4
.L_89:
        /*021c*/ 	.byte	0x04, 0x11
        /*021e*/ 	.short	(.L_91 - .L_90)
	.align		4
.L_90:
        /*0220*/ 	.word	index@(_Z10Eta_updateiiP6float2S0_S0_)
        /*0224*/ 	.word	0x00000000


	//----- nvinfo : EIATTR_REGCOUNT
	.align		4
.L_91:
        /*0228*/ 	.byte	0x04, 0x2f
        /*022a*/ 	.short	(.L_93 - .L_92)
	.align		4
.L_92:
        /*022c*/ 	.word	index@(_Z10Rho_updateiiP6float2S0_S0_)
        /*0230*/ 	.word	0x0000001a


	//----- nvinfo : EIATTR_FRAME_SIZE
	.align		4
.L_93:
        /*0234*/ 	.byte	0x04, 0x11
        /*0236*/ 	.short	(.L_95 - .L_94)
	.align		4
.L_94:
        /*0238*/ 	.word	index@(_Z10Rho_updateiiP6float2S0_S0_)
        /*023c*/ 	.word	0x00000000


	//----- nvinfo : EIATTR_REGCOUNT
	.align		4
.L_95:
        /*0240*/ 	.byte	0x04, 0x2f
        /*0242*/ 	.short	(.L_97 - .L_96)
	.align		4
.L_96:
        /*0244*/ 	.word	index@(_Z13r_calculationiiP6float2S0_S0_)
        /*0248*/ 	.word	0x0000001a


	//----- nvinfo : EIATTR_FRAME_SIZE
	.align		4
.L_97:
        /*024c*/ 	.byte	0x04, 0x11
        /*024e*/ 	.short	(.L_99 - .L_98)
	.align		4
.L_98:
        /*0250*/ 	.word	index@(_Z13r_calculationiiP6float2S0_S0_)
        /*0254*/ 	.word	0x00000000


	//----- nvinfo : EIATTR_REGCOUNT
	.align		4
.L_99:
        /*0258*/ 	.byte	0x04, 0x2f
        /*025a*/ 	.short	(.L_101 - .L_100)
	.align		4
.L_100:
        /*025c*/ 	.word	index@(_Z10calc_psi_ViiP6float2S0_)
        /*0260*/ 	.word	0x0000001a


	//----- nvinfo : EIATTR_FRAME_SIZE
	.align		4
.L_101:
        /*0264*/ 	.byte	0x04, 0x11
        /*0266*/ 	.short	(.L_103 - .L_102)
	.align		4
.L_102:
        /*0268*/ 	.word	index@(_Z10calc_psi_ViiP6float2S0_)
        /*026c*/ 	.word	0x00000000


	//----- nvinfo : EIATTR_REGCOUNT
	.align		4
.L_103:
        /*0270*/ 	.byte	0x04, 0x2f
        /*0272*/ 	.short	(.L_105 - .L_104)
	.align		4
.L_104:
        /*0274*/ 	.word	index@(_Z11psi_adjointiiP6float2S0_)
        /*0278*/ 	.word	0x0000001c


	//----- nvinfo : EIATTR_FRAME_SIZE
	.align		4
.L_105:
        /*027c*/ 	.byte	0x04, 0x11
        /*027e*/ 	.short	(.L_107 - .L_106)
	.align		4
.L_106:
        /*0280*/ 	.word	index@(_Z11psi_adjointiiP6float2S0_)
        /*0284*/ 	.word	0x00000000


	//----- nvinfo : EIATTR_REGCOUNT
	.align		4
.L_107:
        /*0288*/ 	.byte	0x04, 0x2f
        /*028a*/ 	.short	(.L_109 - .L_108)
	.align		4
.L_108:
        /*028c*/ 	.word	index@(_Z18matrix_dot_productiiP6float2S0_)
        /*0290*/ 	.word	0x00000016


	//----- nvinfo : EIATTR_FRAME_SIZE
	.align		4
.L_109:
        /*0294*/ 	.byte	0x04, 0x11
        /*0296*/ 	.short	(.L_111 - .L_110)
	.align		4
.L_110:
        /*0298*/ 	.word	index@(_Z18matrix_dot_productiiP6float2S0_)
        /*029c*/ 	.word	0x00000000


	//----- nvinfo : EIATTR_REGCOUNT
	.align		4
.L_111:
        /*02a0*/ 	.byte	0x04, 0x2f
        /*02a2*/ 	.short	(.L_113 - .L_112)
	.align		4
.L_112:
        /*02a4*/ 	.word	index@(_Z22matrix_scale_and_minusiiP6float2S0_fS0_)
        /*02a8*/ 	.word	0x00000018


	//----- nvinfo : EIATTR_FRAME_SIZE
	.align		4
.L_113:
        /*02ac*/ 	.byte	0x04, 0x11
        /*02ae*/ 	.short	(.L_115 - .L_114)
	.align		4
.L_114:
        /*02b0*/ 	.word	index@(_Z22matrix_scale_and_minusiiP6float2S0_fS0_)
        /*02b4*/ 	.word	0x00000000


	//----- nvinfo : EIATTR_MIN_STACK_SIZE
	.align		4
.L_115:
        /*02b8*/ 	.byte	0x04, 0x12
        /*02ba*/ 	.short	(.L_117 - .L_116)
	.align		4
.L_116:
        /*02bc*/ 	.word	index@(_Z22matrix_scale_and_minusiiP6float2S0_fS0_)
        /*02c0*/ 	.word	0x00000000


	//----- nvinfo : EIATTR_MIN_STACK_SIZE
	.align		4
.L_117:
        /*02c4*/ 	.byte	0x04, 0x12
        /*02c6*/ 	.short	(.L_119 - .L_118)
	.align		4
.L_118:
        /*02c8*/ 	.word	index@(_Z18matrix_dot_productiiP6float2S0_)
        /*02cc*/ 	.word	0x00000000


	//----- nvinfo : EIATTR_MIN_STACK_SIZE
	.align		4
.L_119:
        /*02d0*/ 	.byte	0x04, 0x12
        /*02d2*/ 	.short	(.L_121 - .L_120)
	.align		4
.L_120:
        /*02d4*/ 	.word	index@(_Z11psi_adjointiiP6float2S0_)
        /*02d8*/ 	.word	0x00000000


	//----- nvinfo : EIATTR_MIN_STACK_SIZE
	.align		4
.L_121:
        /*02dc*/ 	.byte	0x04, 0x12
        /*02de*/ 	.short	(.L_123 - .L_122)
	.align		4
.L_122:
        /*02e0*/ 	.word	index@(_Z10calc_psi_ViiP6float2S0_)
        /*02e4*/ 	.word	0x00000000


	//----- nvinfo : EIATTR_MIN_STACK_SIZE
	.align		4
.L_123:
        /*02e8*/ 	.byte	0x04, 0x12
        /*02ea*/ 	.short	(.L_125 - .L_124)
	.align		4
.L_124:
        /*02ec*/ 	.word	index@(_Z13r_calculationiiP6float2S0_S0_)
        /*02f0*/ 	.word	0x00000000


	//----- nvinfo : EIATTR_MIN_STACK_SIZE
	.align		4
.L_125:
        /*02f4*/ 	.byte	0x04, 0x12
        /*02f6*/ 	.short	(.L_127 - .L_126)
	.align		4
.L_126:
        /*02f8*/ 	.word	index@(_Z10Rho_updateiiP6float2S0_S0_)
        /*02fc*/ 	.word	0x00000000


	//----- nvinfo : EIATTR_MIN_STACK_SIZE
	.align		4
.L_127:
        /*0300*/ 	.byte	0x04, 0x12
        /*0302*/ 	.short	(.L_129 - .L_128)
	.align		4
.L_128:
        /*0304*/ 	.word	index@(_Z10Eta_updateiiP6float2S0_S0_)
        /*0308*/ 	.word	0x00000000


	//----- nvinfo : EIATTR_MIN_STACK_SIZE
	.align		4
.L_129:
        /*030c*/ 	.byte	0x04, 0x12
        /*030e*/ 	.short	(.L_131 - .L_130)
	.align		4
.L_130:
        /*0310*/ 	.word	index@(_Z9Xi_updateiiP6float2S0_S0_)
        /*0314*/ 	.word	0x00000000


	//----- nvinfo : EIATTR_MIN_STACK_SIZE
	.align		4
.L_131:
        /*0318*/ 	.byte	0x04, 0x12
        /*031a*/ 	.short	(.L_133 - .L_132)
	.align		4
.L_132:
        /*031c*/ 	.word	index@(_Z8W_updateiiP6float2S0_S0_)
        /*0320*/ 	.word	0x00000000


	//----- nvinfo : EIATTR_MIN_STACK_SIZE
	.align		4
.L_133:
        /*0324*/ 	.byte	0x04, 0x12
        /*0326*/ 	.short	(.L_135 - .L_134)
	.align		4
.L_134:
        /*0328*/ 	.word	index@(_Z8X_updateiiPfP6float2S1_S1_S1_)
        /*032c*/ 	.word	0x00000000


	//----- nvinfo : EIATTR_MIN_STACK_SIZE
	.align		4
.L_135:
        /*0330*/ 	.byte	0x04, 0x12
        /*0332*/ 	.short	(.L_137 - .L_136)
	.align		4
.L_136:
        /*0334*/ 	.word	index@(_Z8U_updateiiP6float2S0_S0_)
        /*0338*/ 	.word	0x00000000


	//----- nvinfo : EIATTR_MIN_STACK_SIZE
	.align		4
.L_137:
        /*033c*/ 	.byte	0x04, 0x12
        /*033e*/ 	.short	(.L_139 - .L_138)
	.align		4
.L_138:
        /*0340*/ 	.word	index@(_Z23soft_thresh_specializediiP6float2)
        /*0344*/ 	.word	0x00000000


	//----- nvinfo : EIATTR_MIN_STACK_SIZE
	.align		4
.L_139:
        /*0348*/ 	.byte	0x04, 0x12
        /*034a*/ 	.short	(.L_141 - .L_140)
	.align		4
.L_140:
        /*034c*/ 	.word	index@(_Z16compute_V_divmatiiP6float2S0_S0_)
        /*0350*/ 	.word	0x00000000


	//----- nvinfo : EIATTR_MIN_STACK_SIZE
	.align		4
.L_141:
        /*0354*/ 	.byte	0x04, 0x12
        /*0356*/ 	.short	(.L_143 - .L_142)
	.align		4
.L_142:
        /*0358*/ 	.word	index@(_Z16compute_X_divmatiiPf)
        /*035c*/ 	.word	0x00000000


	//----- nvinfo : EIATTR_MIN_STACK_SIZE
	.align		4
.L_143:
        /*0360*/ 	.byte	0x04, 0x12
        /*0362*/ 	.short	(.L_145 - .L_144)
	.align		4
.L_144:
        /*0364*/ 	.word	index@(_Z25clear_padding_and_restoreiiP6float2)
        /*0368*/ 	.word	0x00000000


	//----- nvinfo : EIATTR_MIN_STACK_SIZE
	.align		4
.L_145:
        /*036c*/ 	.byte	0x04, 0x12
        /*036e*/ 	.short	(.L_147 - .L_146)
	.align		4
.L_146:
        /*0370*/ 	.word	index@(_Z9normalizeiiP6float2f)
        /*0374*/ 	.word	0x00000000


	//----- nvinfo : EIATTR_MIN_STACK_SIZE
	.align		4
.L_147:
        /*0378*/ 	.byte	0x04, 0x12
        /*037a*/ 	.short	(.L_149 - .L_148)
	.align		4
.L_148:
        /*037c*/ 	.word	index@(_Z7reverseiiP6float2S0_)
        /*0380*/ 	.word	0x00000000


	//----- nvinfo : EIATTR_MIN_STACK_SIZE
	.align		4
.L_149:
        /*0384*/ 	.byte	0x04, 0x12
        /*0386*/ 	.short	(.L_151 - .L_150)
	.align		4
.L_150:
        /*0388*/ 	.word	index@(_Z26circshift_reverse_and_realiiP6float2S0_)
        /*038c*/ 	.word	0x00000000


	//----- nvinfo : EIATTR_MIN_STACK_SIZE
	.align		4
.L_151:
        /*0390*/ 	.byte	0x04, 0x12
        /*0392*/ 	.short	(.L_153 - .L_152)
	.align		4
.L_152:
        /*0394*/ 	.word	index@(_Z17circshift_reverseiiP6float2S0_)
        /*0398*/ 	.word	0x00000000


	//----- nvinfo : EIATTR_MIN_STACK_SIZE
	.align		4
.L_153:
        /*039c*/ 	.byte	0x04, 0x12
        /*039e*/ 	.short	(.L_155 - .L_154)
	.align		4
.L_154:
        /*03a0*/ 	.word	index@(_Z9circshiftiiP6float2S0_)
        /*03a4*/ 	.word	0x00000000


	//----- nvinfo : EIATTR_MIN_STACK_SIZE
	.align		4
.L_155:
        /*03a8*/ 	.byte	0x04, 0x12
        /*03aa*/ 	.short	(.L_157 - .L_156)
	.align		4
.L_156:
        /*03ac*/ 	.word	index@(_Z10matrix_padiiP6float2S0_)
        /*03b0*/ 	.word	0x00000000


	//----- nvinfo : EIATTR_MIN_STACK_SIZE
	.align		4
.L_157:
        /*03b4*/ 	.byte	0x04, 0x12
        /*03b6*/ 	.short	(.L_159 - .L_158)
	.align		4
.L_158:
        /*03b8*/ 	.word	index@(_Z12matrix_scaleiiP6float2f)
        /*03bc*/ 	.word	0x00000000


	//----- nvinfo : EIATTR_MIN_STACK_SIZE
	.align		4
.L_159:
        /*03c0*/ 	.byte	0x04, 0x12
        /*03c2*/ 	.short	(.L_161 - .L_160)
	.align		4
.L_160:
        /*03c4*/ 	.word	index@(_Z12matrix_minusiiP6float2S0_)
        /*03c8*/ 	.word	0x00000000


	//----- nvinfo : EIATTR_MIN_STACK_SIZE
	.align		4
.L_161:
        /*03cc*/ 	.byte	0x04, 0x12
        /*03ce*/ 	.short	(.L_163 - .L_162)
	.align		4
.L_162:
        /*03d0*/ 	.word	index@(_Z15multiply_kerneliiP6float2S0_f)
        /*03d4*/ 	.word	0x00000000


	//----- nvinfo : EIATTR_MIN_STACK_SIZE
	.align		4
.L_163:
        /*03d8*/ 	.byte	0x04, 0x12
        /*03da*/ 	.short	(.L_165 - .L_164)
	.align		4
.L_164:
        /*03dc*/ 	.word	index@(_Z17copy_array_paddediiPfS_)
        /*03e0*/ 	.word	0x00000000


	//----- nvinfo : EIATTR_MIN_STACK_SIZE
	.align		4
.L_165:
        /*03e4*/ 	.byte	0x04, 0x12
        /*03e6*/ 	.short	(.L_167 - .L_166)
	.align		4
.L_166:
        /*03e8*/ 	.word	index@(_Z18copy_array_complexiiP6float2S0_)
        /*03ec*/ 	.word	0x00000000


	//----- nvinfo : EIATTR_MIN_STACK_SIZE
	.align		4
.L_167:
        /*03f0*/ 	.byte	0x04, 0x12
        /*03f2*/ 	.short	(.L_169 - .L_168)
	.align		4
.L_168:
        /*03f4*/ 	.word	index@(_Z10copy_arrayiiPfS_)
        /*03f8*/ 	.word	0x00000000
.L_169:


//--------------------- .nv.compat                --------------------------
	.section	.nv.compat,"",@"SHT_CUDA_COMPAT_INFO"
	.align	4
        /*0000*/ 	.byte	0x02, 0x09, 0x00, 0x00, 0x02, 0x02, 0x01, 0x00, 0x02, 0x05, 0x05, 0x00, 0x03, 0x07, 0x01, 0x01
        /*0010*/ 	.byte	0x02, 0x03, 0x00, 0x00, 0x02, 0x06, 0x01, 0x00, 0x04, 0x0b, 0x08, 0x00, 0x01, 0x00, 0x00, 0x00
        /*0020*/ 	.byte	0x00, 0x00, 0x00, 0x00


//--------------------- .nv.info._Z22matrix_scale_and_minusiiP6float2S0_fS0_ --------------------------
	.section	.nv.info._Z22matrix_scale_and_minusiiP6float2S0_fS0_,"",@"SHT_CUDA_INFO"
	.sectionflags	@""
	.align	4


	//----- nvinfo : EIATTR_CUDA_API_VERSION
	.align		4
        /*0000*/ 	.byte	0x04, 0x37
        /*0002*/ 	.short	(.L_171 - .L_170)
.L_170:
        /*0004*/ 	.word	0x00000082


	//----- nvinfo : EIATTR_KPARAM_INFO
	.align		4
.L_171:
        /*0008*/ 	.byte	0x04, 0x17
        /*000a*/ 	.short	(.L_173 - .L_172)
.L_172:
        /*000c*/ 	.word	0x00000000
        /*0010*/ 	.short	0x0005
        /*0012*/ 	.short	0x0020
        /*0014*/ 	.byte	0x00, 0xf5, 0x21, 0x00


	//----- nvinfo : EIATTR_KPARAM_INFO
	.align		4
.L_173:
        /*0018*/ 	.byte	0x04, 0x17
        /*001a*/ 	.short	(.L_175 - .L_174)
.L_174:
        /*001c*/ 	.word	0x00000000
        /*0020*/ 	.short	0x0004
        /*0022*/ 	.short	0x0018
        /*0024*/ 	.byte	0x00, 0xf0, 0x11, 0x00


	//----- nvinfo : EIATTR_KPARAM_INFO
	.align		4
.L_175:
        /*0028*/ 	.byte	0x04, 0x17
        /*002a*/ 	.short	(.L_177 - .L_176)
.L_176:
        /*002c*/ 	.word	0x00000000
        /*0030*/ 	.short	0x0003
        /*0032*/ 	.short	0x0010
        /*0034*/ 	.byte	0x00, 0xf5, 0x21, 0x00


	//----- nvinfo : EIATTR_KPARAM_INFO
	.align		4
.L_177:
        /*0038*/ 	.byte	0x04, 0x17
        /*003a*/ 	.short	(.L_179 - .L_178)
.L_178:
        /*003c*/ 	.word	0x00000000
        /*0040*/ 	.short	0x0002
        /*0042*/ 	.short	0x0008
        /*0044*/ 	.byte	0x00, 0xf5, 0x21, 0x00


	//----- nvinfo : EIATTR_KPARAM_INFO
	.align		4
.L_179:
        /*0048*/ 	.byte	0x04, 0x17
        /*004a*/ 	.short	(.L_181 - .L_180)
.L_180:
        /*004c*/ 	.word	0x00000000
        /*0050*/ 	.short	0x0001
        /*0052*/ 	.short	0x0004
        /*0054*/ 	.byte	0x00, 0xf0, 0x11, 0x00


	//----- nvinfo : EIATTR_KPARAM_INFO
	.align		4
.L_181:
        /*0058*/ 	.byte	0x04, 0x17
        /*005a*/ 	.short	(.L_183 - .L_182)
.L_182:
        /*005c*/ 	.word	0x00000000
        /*0060*/ 	.short	0x0000
        /*0062*/ 	.short	0x0000
        /*0064*/ 	.byte	0x00, 0xf0, 0x11, 0x00


	//----- nvinfo : EIATTR_SPARSE_MMA_MASK
	.align		4
.L_183:
        /*0068*/ 	.byte	0x03, 0x50
        /*006a*/ 	.short	0x0000


	//----- nvinfo : EIATTR_MAXREG_COUNT
	.align		4
        /*006c*/ 	.byte	0x03, 0x1b
        /*006e*/ 	.short	0x00ff


	//----- nvinfo : EIATTR_MERCURY_ISA_VERSION
	.align		4
        /*0070*/ 	.byte	0x03, 0x5f
        /*0072*/ 	.short	0x0101


	//----- nvinfo : EIATTR_VRC_CTA_INIT_COUNT
	.align		4
        /*0074*/ 	.byte	0x02, 0x4a
	.zero		1
	.zero		1


	//----- nvinfo : EIATTR_EXIT_INSTR_OFFSETS
	.align		4
        /*0078*/ 	.byte	0x04, 0x1c
        /*007a*/ 	.short	(.L_185 - .L_184)


	//   ....[0]....
.L_184:
        /*007c*/ 	.word	0x000000b0


	//   ....[1]....
        /*0080*/ 	.word	0x000002c0


	//----- nvinfo : EIATTR_CRS_STACK_SIZE
	.align		4
.L_185:
        /*0084*/ 	.byte	0x04, 0x1e
        /*0086*/ 	.short	(.L_187 - .L_186)
.L_186:
        /*0088*/ 	.word	0x00000000


	//----- nvinfo : EIATTR_CBANK_PARAM_SIZE
	.align		4
.L_187:
        /*008c*/ 	.byte	0x03, 0x19
        /*008e*/ 	.short	0x0028


	//----- nvinfo : EIATTR_PARAM_CBANK
	.align		4
        /*0090*/ 	.byte	0x04, 0x0a
        /*0092*/ 	.short	(.L_189 - .L_188)
	.align		4
.L_188:
        /*0094*/ 	.word	index@(.nv.constant0._Z22matrix_scale_and_minusiiP6float2S0_fS0_)
        /*0098*/ 	.short	0x0380
        /*009a*/ 	.short	0x0028


	//----- nvinfo : EIATTR_SW_WAR
	.align		4
.L_189:
        /*009c*/ 	.byte	0x04, 0x36
        /*009e*/ 	.short	(.L_191 - .L_190)
.L_190:
        /*00a0*/ 	.word	0x00000008
.L_191:


//--------------------- .nv.info._Z18matrix_dot_productiiP6float2S0_ --------------------------
	.section	.nv.info._Z18matrix_dot_productiiP6float2S0_,"",@"SHT_CUDA_INFO"
	.sectionflags	@""
	.align	4


	//----- nvinfo : EIATTR_CUDA_API_VERSION
	.align		4
        /*0000*/ 	.byte	0x04, 0x37
        /*0002*/ 	.short	(.L_193 - .L_192)
.L_192:
        /*0004*/ 	.word	0x00000082


	//----- nvinfo : EIATTR_KPARAM_INFO
	.align		4
.L_193:
        /*0008*/ 	.byte	0x04, 0x17
        /*000a*/ 	.short	(.L_195 - .L_194)
.L_194:
        /*000c*/ 	.word	0x00000000
        /*0010*/ 	.short	0x0003
        /*0012*/ 	.short	0x0010
        /*0014*/ 	.byte	0x00, 0xf5, 0x21, 0x00


	//----- nvinfo : EIATTR_KPARAM_INFO
	.align		4
.L_195:
        /*0018*/ 	.byte	0x04, 0x17
        /*001a*/ 	.short	(.L_197 - .L_196)
.L_196:
        /*001c*/ 	.word	0x00000000
        /*0020*/ 	.short	0x0002
        /*0022*/ 	.short	0x0008
        /*0024*/ 	.byte	0x00, 0xf5, 0x21, 0x00


	//----- nvinfo : EIATTR_KPARAM_INFO
	.align		4
.L_197:
        /*0028*/ 	.byte	0x04, 0x17
        /*002a*/ 	.short	(.L_199 - .L_198)
.L_198:
        /*002c*/ 	.word	0x00000000
        /*0030*/ 	.short	0x0001
        /*0032*/ 	.short	0x0004
        /*0034*/ 	.byte	0x00, 0xf0, 0x11, 0x00


	//----- nvinfo : EIATTR_KPARAM_INFO
	.align		4
.L_199:
        /*0038*/ 	.byte	0x04, 0x17
        /*003a*/ 	.short	(.L_201 - .L_200)
.L_200:
        /*003c*/ 	.word	0x00000000
        /*0040*/ 	.short	0x0000
        /*0042*/ 	.short	0x0000
        /*0044*/ 	.byte	0x00, 0xf0, 0x11, 0x00


	//----- nvinfo : EIATTR_SPARSE_MMA_MASK
	.align		4
.L_201:
        /*0048*/ 	.byte	0x03, 0x50
        /*004a*/ 	.short	0x0000


	//----- nvinfo : EIATTR_MAXREG_COUNT
	.align		4
        /*004c*/ 	.byte	0x03, 0x1b
        /*004e*/ 	.short	0x00ff


	//----- nvinfo : EIATTR_MERCURY_ISA_VERSION
	.align		4
        /*0050*/ 	.byte	0x03, 0x5f
        /*0052*/ 	.short	0x0101


	//----- nvinfo : EIATTR_VRC_CTA_INIT_COUNT
	.align		4
        /*0054*/ 	.byte	0x02, 0x4a
	.zero		1
	.zero		1


	//----- nvinfo : EIATTR_EXIT_INSTR_OFFSETS
	.align		4
        /*0058*/ 	.byte	0x04, 0x1c
        /*005a*/ 	.short	(.L_203 - .L_202)


	//   ....[0]....
.L_202:
        /*005c*/ 	.word	0x000000b0


	//   ....[1]....
        /*0060*/ 	.word	0x000002a0


	//----- nvinfo : EIATTR_CRS_STACK_SIZE
	.align		4
.L_203:
        /*0064*/ 	.byte	0x04, 0x1e
        /*0066*/ 	.short	(.L_205 - .L_204)
.L_204:
        /*0068*/ 	.word	0x00000000


	//----- nvinfo : EIATTR_CBANK_PARAM_SIZE
	.align		4
.L_205:
        /*006c*/ 	.byte	0x03, 0x19
        /*006e*/ 	.short	0x0018


	//----- nvinfo : EIATTR_PARAM_CBANK
	.align		4
        /*0070*/ 	.byte	0x04, 0x0a
        /*0072*/ 	.short	(.L_207 - .L_206)
	.align		4
.L_206:
        /*0074*/ 	.word	index@(.nv.constant0._Z18matrix_dot_productiiP6float2S0_)
        /*0078*/ 	.short	0x0380
        /*007a*/ 	.short	0x0018


	//----- nvinfo : EIATTR_SW_WAR
	.align		4
.L_207:
        /*007c*/ 	.byte	0x04, 0x36
        /*007e*/ 	.short	(.L_209 - .L_208)
.L_208:
        /*0080*/ 	.word	0x00000008
.L_209:


//--------------------- .nv.info._Z11psi_adjointiiP6float2S0_ --------------------------
	.section	.nv.info._Z11psi_adjointiiP6float2S0_,"",@"SHT_CUDA_INFO"
	.sectionflags	@""
	.align	4


	//----- nvinfo : EIATTR_CUDA_API_VERSION
	.align		4
        /*0000*/ 	.byte	0x04, 0x37
        /*0002*/ 	.short	(.L_211 - .L_210)
.L_210:
        /*0004*/ 	.word	0x00000082


	//----- nvinfo : EIATTR_KPARAM_INFO
	.align		4
.L_211:
        /*0008*/ 	.byte	0x04, 0x17
        /*000a*/ 	.short	(.L_213 - .L_212)
.L_212:
        /*000c*/ 	.word	0x00000000
        /*0010*/ 	.short	0x0003
        /*0012*/ 	.short	0x0010
        /*0014*/ 	.byte	0x00, 0xf5, 0x21, 0x00


	//----- nvinfo : EIATTR_KPARAM_INFO
	.align		4
.L_213:
        /*0018*/ 	.byte	0x04, 0x17
        /*001a*/ 	.short	(.L_215 - .L_214)
.L_214:
        /*001c*/ 	.word	0x00000000
        /*0020*/ 	.short	0x0002
        /*0022*/ 	.short	0x0008
        /*0024*/ 	.byte	0x00, 0xf5, 0x21, 0x00


	//----- nvinfo : EIATTR_KPARAM_INFO
	.align		4
.L_215:
        /*0028*/ 	.byte	0x04, 0x17
        /*002a*/ 	.short	(.L_217 - .L_216)
.L_216:
        /*002c*/ 	.word	0x00000000
        /*0030*/ 	.short	0x0001
        /*0032*/ 	.short	0x0004
        /*0034*/ 	.byte	0x00, 0xf0, 0x11, 0x00


	//----- nvinfo : EIATTR_KPARAM_INFO
	.align		4
.L_217:
        /*0038*/ 	.byte	0x04, 0x17
        /*003a*/ 	.short	(.L_219 - .L_218)
.L_218:
        /*003c*/ 	.word	0x00000000
        /*0040*/ 	.short	0x0000
        /*0042*/ 	.short	0x0000
        /*0044*/ 	.byte	0x00, 0xf0, 0x11, 0x00


	//----- nvinfo : EIATTR_SPARSE_MMA_MASK
	.align		4
.L_219:
        /*0048*/ 	.byte	0x03, 0x50
        /*004a*/ 	.short	0x0000


	//----- nvinfo : EIATTR_MAXREG_COUNT
	.align		4
        /*004c*/ 	.byte	0x03, 0x1b
        /*004e*/ 	.short	0x00ff


	//----- nvinfo : EIATTR_MERCURY_ISA_VERSION
	.align		4
        /*0050*/ 	.byte	0x03, 0x5f
        /*0052*/ 	.short	0x0101


	//----- nvinfo : EIATTR_VRC_CTA_INIT_COUNT
	.align		4
        /*0054*/ 	.byte	0x02, 0x4a
	.zero		1
	.zero		1


	//----- nvinfo : EIATTR_EXIT_INSTR_OFFSETS
	.align		4
        /*0058*/ 	.byte	0x04, 0x1c
        /*005a*/ 	.short	(.L_221 - .L_220)


	//   ....[0]....
.L_220:
        /*005c*/ 	.word	0x000000b0


	//   ....[1]....
        /*0060*/ 	.word	0x00000380


	//----- nvinfo : EIATTR_CRS_STACK_SIZE
	.align		4
.L_221:
        /*0064*/ 	.byte	0x04, 0x1e
        /*0066*/ 	.short	(.L_223 - .L_222)
.L_222:
        /*0068*/ 	.word	0x00000000


	//----- nvinfo : EIATTR_CBANK_PARAM_SIZE
	.align		4
.L_223:
        /*006c*/ 	.byte	0x03, 0x19
        /*006e*/ 	.short	0x0018


	//----- nvinfo : EIATTR_PARAM_CBANK
	.align		4
        /*0070*/ 	.byte	0x04, 0x0a
        /*0072*/ 	.short	(.L_225 - .L_224)
	.align		4
.L_224:
        /*0074*/ 	.word	index@(.nv.constant0._Z11psi_adjointiiP6float2S0_)
        /*0078*/ 	.short	0x0380
        /*007a*/ 	.short	0x0018


	//----- nvinfo : EIATTR_SW_WAR
	.align		4
.L_225:
        /*007c*/ 	.byte	0x04, 0x36
        /*007e*/ 	.short	(.L_227 - .L_226)
.L_226:
        /*0080*/ 	.word	0x00000008
.L_227:


//--------------------- .nv.info._Z10calc_psi_ViiP6float2S0_ --------------------------
	.section	.nv.info._Z10calc_psi_ViiP6float2S0_,"",@"SHT_CUDA_INFO"
	.sectionflags	@""
	.align	4


	//----- nvinfo : EIATTR_CUDA_API_VERSION
	.align		4
        /*0000*/ 	.byte	0x04, 0x37
        /*0002*/ 	.short	(.L_229 - .L_228)
.L_228:
        /*0004*/ 	.word	0x00000082


	//----- nvinfo : EIATTR_KPARAM_INFO
	.align		4
.L_229:
        /*0008*/ 	.byte	0x04, 0x17
        /*000a*/ 	.short	(.L_231 - .L_230)
.L_230:
        /*000c*/ 	.word	0x00000000
        /*0010*/ 	.short	0x0003
        /*0012*/ 	.short	0x0010
        /*0014*/ 	.byte	0x00, 0xf5, 0x21, 0x00


	//----- nvinfo : EIATTR_KPARAM_INFO
	.align		4
.L_231:
        /*0018*/ 	.byte	0x04, 0x17
        /*001a*/ 	.short	(.L_233 - .L_232)
.L_232:
        /*001c*/ 	.word	0x00000000
        /*0020*/ 	.short	0x0002
        /*0022*/ 	.short	0x0008
        /*0024*/ 	.byte	0x00, 0xf5, 0x21, 0x00


	//----- nvinfo : EIATTR_KPARAM_INFO
	.align		4
.L_233:
        /*0028*/ 	.byte	0x04, 0x17
        /*002a*/ 	.short	(.L_235 - .L_234)
.L_234:
        /*002c*/ 	.word	0x00000000
        /*0030*/ 	.short	0x0001
        /*0032*/ 	.short	0x0004
        /*0034*/ 	.byte	0x00, 0xf0, 0x11, 0x00


	//----- nvinfo : EIATTR_KPARAM_INFO
	.align		4
.L_235:
        /*0038*/ 	.byte	0x04, 0x17
        /*003a*/ 	.short	(.L_237 - .L_236)
.L_236:
        /*003c*/ 	.word	0x00000000
        /*0040*/ 	.short	0x0000
        /*0042*/ 	.short	0x0000
        /*0044*/ 	.byte	0x00, 0xf0, 0x11, 0x00


	//----- nvinfo : EIATTR_SPARSE_MMA_MASK
	.align		4
.L_237:
        /*0048*/ 	.byte	0x03, 0x50
        /*004a*/ 	.short	0x0000


	//----- nvinfo : EIATTR_MAXREG_COUNT
	.align		4
        /*004c*/ 	.byte	0x03, 0x1b
        /*004e*/ 	.short	0x00ff


	//----- nvinfo : EIATTR_MERCURY_ISA_VERSION
	.align		4
        /*0050*/ 	.byte	0x03, 0x5f
        /*0052*/ 	.short	0x0101


	//----- nvinfo : EIATTR_VRC_CTA_INIT_COUNT
	.align		4
        /*0054*/ 	.byte	0x02, 0x4a
	.zero		1
	.zero		1


	//----- nvinfo : EIATTR_EXIT_INSTR_OFFSETS
	.align		4
        /*0058*/ 	.byte	0x04, 0x1c
        /*005a*/ 	.short	(.L_239 - .L_238)


	//   ....[0]....
.L_238:
        /*005c*/ 	.word	0x000000b0


	//   ....[1]....
        /*0060*/ 	.word	0x00000340


	//----- nvinfo : EIATTR_CRS_STACK_SIZE
	.align		4
.L_239:
        /*0064*/ 	.byte	0x04, 0x1e
        /*0066*/ 	.short	(.L_241 - .L_240)
.L_240:
        /*0068*/ 	.word	0x00000000


	//----- nvinfo : EIATTR_CBANK_PARAM_SIZE
	.align		4
.L_241:
        /*006c*/ 	.byte	0x03, 0x19
        /*006e*/ 	.short	0x0018


	//----- nvinfo : EIATTR_PARAM_CBANK
	.align		4
        /*0070*/ 	.byte	0x04, 0x0a
        /*0072*/ 	.short	(.L_243 - .L_242)
	.align		4
.L_242:
        /*0074*/ 	.word	index@(.nv.constant0._Z10calc_psi_ViiP6float2S0_)
        /*0078*/ 	.short	0x0380
        /*007a*/ 	.short	0x0018


	//----- nvinfo : EIATTR_SW_WAR
	.align		4
.L_243:
        /*007c*/ 	.byte	0x04, 0x36
        /*007e*/ 	.short	(.L_245 - .L_244)
.L_244:
        /*0080*/ 	.word	0x00000008
.L_245:


//--------------------- .nv.info._Z13r_calculationiiP6float2S0_S0_ --------------------------
	.section	.nv.info._Z13r_calculationiiP6float2S0_S0_,"",@"SHT_CUDA_INFO"
	.sectionflags	@""
	.align	4


	//----- nvinfo : EIATTR_CUDA_API_VERSION
	.align		4
        /*0000*/ 	.byte	0x04, 0x37
        /*0002*/ 	.short	(.L_247 - .L_246)
.L_246:
        /*0004*/ 	.word	0x00000082


	//----- nvinfo : EIATTR_KPARAM_INFO
	.align		4
.L_247:
        /*0008*/ 	.byte	0x04, 0x17
        /*000a*/ 	.short	(.L_249 - .L_248)
.L_248:
        /*000c*/ 	.word	0x00000000
        /*0010*/ 	.short	0x0004
        /*0012*/ 	.short	0x0018
        /*0014*/ 	.byte	0x00, 0xf5, 0x21, 0x00


	//----- nvinfo : EIATTR_KPARAM_INFO
	.align		4
.L_249:
        /*0018*/ 	.byte	0x04, 0x17
        /*001a*/ 	.short	(.L_251 - .L_250)
.L_250:
        /*001c*/ 	.word	0x00000000
        /*0020*/ 	.short	0x0003
        /*0022*/ 	.short	0x0010
        /*0024*/ 	.byte	0x00, 0xf5, 0x21, 0x00


	//----- nvinfo : EIATTR_KPARAM_INFO
	.align		4
.L_251:
        /*0028*/ 	.byte	0x04, 0x17
        /*002a*/ 	.short	(.L_253 - .L_252)
.L_252:
        /*002c*/ 	.word	0x00000000
        /*0030*/ 	.short	0x0002
        /*0032*/ 	.short	0x0008
        /*0034*/ 	.byte	0x00, 0xf5, 0x21, 0x00


	//----- nvinfo : EIATTR_KPARAM_INFO
	.align		4
.L_253:
        /*0038*/ 	.byte	0x04, 0x17
        /*003a*/ 	.short	(.L_255 - .L_254)
.L_254:
        /*003c*/ 	.word	0x00000000
        /*0040*/ 	.short	0x0001
        /*0042*/ 	.short	0x0004
        /*0044*/ 	.byte	0x00, 0xf0, 0x11, 0x00


	//----- nvinfo : EIATTR_KPARAM_INFO
	.align		4
.L_255:
        /*0048*/ 	.byte	0x04, 0x17
        /*004a*/ 	.short	(.L_257 - .L_256)
.L_256:
        /*004c*/ 	.word	0x00000000
        /*0050*/ 	.short	0x0000
        /*0052*/ 	.short	0x0000
        /*0054*/ 	.byte	0x00, 0xf0, 0x11, 0x00


	//----- nvinfo : EIATTR_SPARSE_MMA_MASK
	.align		4
.L_257:
        /*0058*/ 	.byte	0x03, 0x50
        /*005a*/ 	.short	0x0000


	//----- nvinfo : EIATTR_MAXREG_COUNT
	.align		4
        /*005c*/ 	.byte	0x03, 0x1b
        /*005e*/ 	.short	0x00ff


	//----- nvinfo : EIATTR_MERCURY_ISA_VERSION
	.align		4
        /*0060*/ 	.byte	0x03, 0x5f
        /*0062*/ 	.short	0x0101


	//----- nvinfo : EIATTR_VRC_CTA_INIT_COUNT
	.align		4
        /*0064*/ 	.byte	0x02, 0x4a
	.zero		1
	.zero		1


	//----- nvinfo : EIATTR_EXIT_INSTR_OFFSETS
	.align		4
        /*0068*/ 	.byte	0x04, 0x1c
        /*006a*/ 	.short	(.L_259 - .L_258)


	//   ....[0]....
.L_258:
        /*006c*/ 	.word	0x000000b0


	//   ....[1]....
        /*0070*/ 	.word	0x000002d0


	//----- nvinfo : EIATTR_CRS_STACK_SIZE
	.align		4
.L_259:
        /*0074*/ 	.byte	0x04, 0x1e
        /*0076*/ 	.short	(.L_261 - .L_260)
.L_260:
        /*0078*/ 	.word	0x00000000


	//----- nvinfo : EIATTR_CBANK_PARAM_SIZE
	.align		4
.L_261:
        /*007c*/ 	.byte	0x03, 0x19
        /*007e*/ 	.short	0x0020


	//----- nvinfo : EIATTR_PARAM_CBANK
	.align		4
        /*0080*/ 	.byte	0x04, 0x0a
        /*0082*/ 	.short	(.L_263 - .L_262)
	.align		4
.L_262:
        /*0084*/ 	.word	index@(.nv.constant0._Z13r_calculationiiP6float2S0_S0_)
        /*0088*/ 	.short	0x0380
        /*008a*/ 	.short	0x0020


	//----- nvinfo : EIATTR_SW_WAR
	.align		4
.L_263:
        /*008c*/ 	.byte	0x04, 0x36
        /*008e*/ 	.short	(.L_265 - .L_264)
.L_264:
        /*0090*/ 	.word	0x00000008
.L_265:


//--------------------- .nv.info._Z10Rho_updateiiP6float2S0_S0_ --------------------------
	.section	.nv.info._Z10Rho_updateiiP6float2S0_S0_,"",@"SHT_CUDA_INFO"
	.sectionflags	@""
	.align	4


	//----- nvinfo : EIATTR_CUDA_API_VERSION
	.align		4
        /*0000*/ 	.byte	0x04, 0x37
        /*0002*/ 	.short	(.L_267 - .L_266)
.L_266:
        /*0004*/ 	.word	0x00000082


	//----- nvinfo : EIATTR_KPARAM_INFO
	.align		4
.L_267:
        /*0008*/ 	.byte	0x04, 0x17
        /*000a*/ 	.short	(.L_269 - .L_268)
.L_268:
        /*000c*/ 	.word	0x00000000
        /*0010*/ 	.short	0x0004
        /*0012*/ 	.short	0x0018
        /*0014*/ 	.byte	0x00, 0xf5, 0x21, 0x00


	//----- nvinfo : EIATTR_KPARAM_INFO
	.align		4
.L_269:
        /*0018*/ 	.byte	0x04, 0x17
        /*001a*/ 	.short	(.L_271 - .L_270)
.L_270:
        /*001c*/ 	.word	0x00000000
        /*0020*/ 	.short	0x0003
        /*0022*/ 	.short	0x0010
        /*0024*/ 	.byte	0x00, 0xf5, 0x21, 0x00


	//----- nvinfo : EIATTR_KPARAM_INFO
	.align		4
.L_271:
        /*0028*/ 	.byte	0x04, 0x17
        /*002a*/ 	.short	(.L_273 - .L_272)
.L_272:
        /*002c*/ 	.word	0x00000000
        /*0030*/ 	.short	0x0002
        /*0032*/ 	.short	0x0008
        /*0034*/ 	.byte	0x00, 0xf5, 0x21, 0x00


	//----- nvinfo : EIATTR_KPARAM_INFO
	.align		4
.L_273:
        /*0038*/ 	.byte	0x04, 0x17
        /*003a*/ 	.short	(.L_275 - .L_274)
.L_274:
        /*003c*/ 	.word	0x00000000
        /*0040*/ 	.short	0x0001
        /*0042*/ 	.short	0x0004
        /*0044*/ 	.byte	0x00, 0xf0, 0x11, 0x00


	//----- nvinfo : EIATTR_KPARAM_INFO
	.align		4
.L_275:
        /*0048*/ 	.byte	0x04, 0x17
        /*004a*/ 	.short	(.L_277 - .L_276)
.L_276:
        /*004c*/ 	.word	0x00000000
        /*0050*/ 	.short	0x0000
        /*0052*/ 	.short	0x0000
        /*0054*/ 	.byte	0x00, 0xf0, 0x11, 0x00


	//----- nvinfo : EIATTR_SPARSE_MMA_MASK
	.align		4
.L_277:
        /*0058*/ 	.byte	0x03, 0x50
        /*005a*/ 	.short	0x0000


	//----- nvinfo : EIATTR_MAXREG_COUNT
	.align		4
        /*005c*/ 	.byte	0x03, 0x1b
        /*005e*/ 	.short	0x00ff


	//----- nvinfo : EIATTR_MERCURY_ISA_VERSION
	.align		4
        /*0060*/ 	.byte	0x03, 0x5f
        /*0062*/ 	.short	0x0101


	//----- nvinfo : EIATTR_VRC_CTA_INIT_COUNT
	.align		4
        /*0064*/ 	.byte	0x02, 0x4a
	.zero		1
	.zero		1


	//----- nvinfo : EIATTR_EXIT_INSTR_OFFSETS
	.align		4
        /*0068*/ 	.byte	0x04, 0x1c
        /*006a*/ 	.short	(.L_279 - .L_278)


	//   ....[0]....
.L_278:
        /*006c*/ 	.word	0x000000b0


	//   ....[1]....
        /*0070*/ 	.word	0x000002c0


	//----- nvinfo : EIATTR_CRS_STACK_SIZE
	.align		4
.L_279:
        /*0074*/ 	.byte	0x04, 0x1e
        /*0076*/ 	.short	(.L_281 - .L_280)
.L_280:
        /*0078*/ 	.word	0x00000000


	//----- nvinfo : EIATTR_CBANK_PARAM_SIZE
	.align		4
.L_281:
        /*007c*/ 	.byte	0x03, 0x19
        /*007e*/ 	.short	0x0020


	//----- nvinfo : EIATTR_PARAM_CBANK
	.align		4
        /*0080*/ 	.byte	0x04, 0x0a
        /*0082*/ 	.short	(.L_283 - .L_282)
	.align		4
.L_282:
        /*0084*/ 	.word	index@(.nv.constant0._Z10Rho_updateiiP6float2S0_S0_)
        /*0088*/ 	.short	0x0380
        /*008a*/ 	.short	0x0020


	//----- nvinfo : EIATTR_SW_WAR
	.align		4
.L_283:
        /*008c*/ 	.byte	0x04, 0x36
        /*008e*/ 	.short	(.L_285 - .L_284)
.L_284:
        /*0090*/ 	.word	0x00000008
.L_285:


//--------------------- .nv.info._Z10Eta_updateiiP6float2S0_S0_ --------------------------
	.section	.nv.info._Z10Eta_updateiiP6float2S0_S0_,"",@"SHT_CUDA_INFO"
	.sectionflags	@""
	.align	4


	//----- nvinfo : EIATTR_CUDA_API_VERSION
	.align		4
        /*0000*/ 	.byte	0x04, 0x37
        /*0002*/ 	.short	(.L_287 - .L_286)
.L_286:
        /*0004*/ 	.word	0x00000082


	//----- nvinfo : EIATTR_KPARAM_INFO
	.align		4
.L_287:
        /*0008*/ 	.byte	0x04, 0x17
        /*000a*/ 	.short	(.L_289 - .L_288)
.L_288:
        /*000c*/ 	.word	0x00000000
        /*0010*/ 	.short	0x0004
        /*0012*/ 	.short	0x0018
        /*0014*/ 	.byte	0x00, 0xf5, 0x21, 0x00


	//----- nvinfo : EIATTR_KPARAM_INFO
	.align		4
.L_289:
        /*0018*/ 	.byte	0x04, 0x17
        /*001a*/ 	.short	(.L_291 - .L_290)
.L_290:
        /*001c*/ 	.word	0x00000000
        /*0020*/ 	.short	0x0003
        /*0022*/ 	.short	0x0010
        /*0024*/ 	.byte	0x00, 0xf5, 0x21, 0x00


	//----- nvinfo : EIATTR_KPARAM_INFO
	.align		4
.L_291:
        /*0028*/ 	.byte	0x04, 0x17
        /*002a*/ 	.short	(.L_293 - .L_292)
.L_292:
        /*002c*/ 	.word	0x00000000
        /*0030*/ 	.short	0x0002
        /*0032*/ 	.short	0x0008
        /*0034*/ 	.byte	0x00, 0xf5, 0x21, 0x00


	//----- nvinfo : EIATTR_KPARAM_INFO
	.align		4
.L_293:
        /*0038*/ 	.byte	0x04, 0x17
        /*003a*/ 	.short	(.L_295 - .L_294)
.L_294:
        /*003c*/ 	.word	0x00000000
        /*0040*/ 	.short	0x0001
        /*0042*/ 	.short	0x0004
        /*0044*/ 	.byte	0x00, 0xf0, 0x11, 0x00


	//----- nvinfo : EIATTR_KPARAM_INFO
	.align		4
.L_295:
        /*0048*/ 	.byte	0x04, 0x17
        /*004a*/ 	.short	(.L_297 - .L_296)
.L_296:
        /*004c*/ 	.word	0x00000000
        /*0050*/ 	.short	0x0000
        /*0052*/ 	.short	0x0000
        /*0054*/ 	.byte	0x00, 0xf0, 0x11, 0x00


	//----- nvinfo : EIATTR_SPARSE_MMA_MASK
	.align		4
.L_297:
        /*0058*/ 	.byte	0x03, 0x50
        /*005a*/ 	.short	0x0000


	//----- nvinfo : EIATTR_MAXREG_COUNT
	.align		4
        /*005c*/ 	.byte	0x03, 0x1b
        /*005e*/ 	.short	0x00ff


	//----- nvinfo : EIATTR_MERCURY_ISA_VERSION
	.align		4
        /*0060*/ 	.byte	0x03, 0x5f
        /*0062*/ 	.short	0x0101


	//----- nvinfo : EIATTR_VRC_CTA_INIT_COUNT
	.align		4
        /*0064*/ 	.byte	0x02, 0x4a
	.zero		1
	.zero		1


	//----- nvinfo : EIATTR_EXIT_INSTR_OFFSETS
	.align		4
        /*0068*/ 	.byte	0x04, 0x1c
        /*006a*/ 	.short	(.L_299 - .L_298)


	//   ....[0]....
.L_298:
        /*006c*/ 	.word	0x000000b0


	//   ....[1]....
        /*0070*/ 	.word	0x000002d0


	//----- nvinfo : EIATTR_CRS_STACK_SIZE
	.align		4
.L_299:
        /*0074*/ 	.byte	0x04, 0x1e
        /*0076*/ 	.short	(.L_301 - .L_300)
.L_300:
        /*0078*/ 	.word	0x00000000


	//----- nvinfo : EIATTR_CBANK_PARAM_SIZE
	.align		4
.L_301:
        /*007c*/ 	.byte	0x03, 0x19
        /*007e*/ 	.short	0x0020


	//----- nvinfo : EIATTR_PARAM_CBANK
	.align		4
        /*0080*/ 	.byte	0x04, 0x0a
        /*0082*/ 	.short	(.L_303 - .L_302)
	.align		4
.L_302:
        /*0084*/ 	.word	index@(.nv.constant0._Z10Eta_updateiiP6float2S0_S0_)
        /*0088*/ 	.short	0x0380
        /*008a*/ 	.short	0x0020


	//----- nvinfo : EIATTR_SW_WAR
	.align		4
.L_303:
        /*008c*/ 	.byte	0x04, 0x36
        /*008e*/ 	.short	(.L_305 - .L_304)
.L_304:
        /*0090*/ 	.word	0x00000008
.L_305:


//--------------------- .nv.info._Z9Xi_updateiiP6float2S0_S0_ --------------------------
	.section	.nv.info._Z9Xi_updateiiP6float2S0_S0_,"",@"SHT_CUDA_INFO"
	.sectionflags	@""
	.align	4


	//----- nvinfo : EIATTR_CUDA_API_VERSION
	.align		4
        /*0000*/ 	.byte	0x04, 0x37
        /*0002*/ 	.short	(.L_307 - .L_306)
.L_306:
        /*0004*/ 	.word	0x00000082


	//----- nvinfo : EIATTR_KPARAM_INFO
	.align		4
.L_307:
        /*0008*/ 	.byte	0x04, 0x17
        /*000a*/ 	.short	(.L_309 - .L_308)
.L_308:
        /*000c*/ 	.word	0x00000000
        /*0010*/ 	.short	0x0004
        /*0012*/ 	.short	0x0018
        /*0014*/ 	.byte	0x00, 0xf5, 0x21, 0x00


	//----- nvinfo : EIATTR_KPARAM_INFO
	.align		4
.L_309:
        /*0018*/ 	.byte	0x04, 0x17
        /*001a*/ 	.short	(.L_311 - .L_310)
.L_310:
        /*001c*/ 	.word	0x00000000
        /*0020*/ 	.short	0x0003
        /*0022*/ 	.short	0x0010
        /*0024*/ 	.byte	0x00, 0xf5, 0x21, 0x00


	//----- nvinfo : EIATTR_KPARAM_INFO
	.align		4
.L_311:
        /*0028*/ 	.byte	0x04, 0x17
        /*002a*/ 	.short	(.L_313 - .L_312)
.L_312:
        /*002c*/ 	.word	0x00000000
        /*0030*/ 	.short	0x0002
        /*0032*/ 	.short	0x0008
        /*0034*/ 	.byte	0x00, 0xf5, 0x21, 0x00


	//----- nvinfo : EIATTR_KPARAM_INFO
	.align		4
.L_313:
        /*0038*/ 	.byte	0x04, 0x17
        /*003a*/ 	.short	(.L_315 - .L_314)
.L_314:
        /*003c*/ 	.word	0x00000000
        /*0040*/ 	.short	0x0001
        /*0042*/ 	.short	0x0004
        /*0044*/ 	.byte	0x00, 0xf0, 0x11, 0x00


	//----- nvinfo : EIATTR_KPARAM_INFO
	.align		4
.L_315:
        /*0048*/ 	.byte	0x04, 0x17
        /*004a*/ 	.short	(.L_317 - .L_316)
.L_316:
        /*004c*/ 	.word	0x00000000
        /*0050*/ 	.short	0x0000
        /*0052*/ 	.short	0x0000
        /*0054*/ 	.byte	0x00, 0xf0, 0x11, 0x00


	//----- nvinfo : EIATTR_SPARSE_MMA_MASK
	.align		4
.L_317:
        /*0058*/ 	.byte	0x03, 0x50
        /*005a*/ 	.short	0x0000


	//----- nvinfo : EIATTR_MAXREG_COUNT
	.align		4
        /*005c*/ 	.byte	0x03, 0x1b
        /*005e*/ 	.short	0x00ff


	//----- nvinfo : EIATTR_MERCURY_ISA_VERSION
	.align		4
        /*0060*/ 	.byte	0x03, 0x5f
        /*0062*/ 	.short	0x0101


	//----- nvinfo : EIATTR_VRC_CTA_INIT_COUNT
	.align		4
        /*0064*/ 	.byte	0x02, 0x4a
	.zero		1
	.zero		1


	//----- nvinfo : EIATTR_EXIT_INSTR_OFFSETS
	.align		4
        /*0068*/ 	.byte	0x04, 0x1c
        /*006a*/ 	.short	(.L_319 - .L_318)


	//   ....[0]....
.L_318:
        /*006c*/ 	.word	0x000000b0


	//   ....[1]....
        /*0070*/ 	.word	0x000002e0


	//----- nvinfo : EIATTR_CRS_STACK_SIZE
	.align		4
.L_319:
        /*0074*/ 	.byte	0x04, 0x1e
        /*0076*/ 	.short	(.L_321 - .L_320)
.L_320:
        /*0078*/ 	.word	0x00000000


	//----- nvinfo : EIATTR_CBANK_PARAM_SIZE
	.align		4
.L_321:
        /*007c*/ 	.byte	0x03, 0x19
        /*007e*/ 	.short	0x0020


	//----- nvinfo : EIATTR_PARAM_CBANK
	.align		4
        /*0080*/ 	.byte	0x04, 0x0a
        /*0082*/ 	.short	(.L_323 - .L_322)
	.align		4
.L_322:
        /*0084*/ 	.word	index@(.nv.constant0._Z9Xi_updateiiP6float2S0_S0_)
        /*0088*/ 	.short	0x0380
        /*008a*/ 	.short	0x0020


	//----- nvinfo : EIATTR_SW_WAR
	.align		4
.L_323:
        /*008c*/ 	.byte	0x04, 0x36
        /*008e*/ 	.short	(.L_325 - .L_324)
.L_324:
        /*0090*/ 	.word	0x00000008
.L_325:


//--------------------- .nv.info._Z8W_updateiiP6float2S0_S0_ --------------------------
	.section	.nv.info._Z8W_updateiiP6float2S0_S0_,"",@"SHT_CUDA_INFO"
	.sectionflags	@""
	.align	4


	//----- nvinfo : EIATTR_CUDA_API_VERSION
	.align		4
        /*0000*/ 	.byte	0x04, 0x37
        /*0002*/ 	.short	(.L_327 - .L_326)
.L_326:
        /*0004*/ 	.word	0x00000082


	//----- nvinfo : EIATTR_KPARAM_INFO
	.align		4
.L_327:
        /*0008*/ 	.byte	0x04, 0x17
        /*000a*/ 	.short	(.L_329 - .L_328)
.L_328:
        /*000c*/ 	.word	0x00000000
        /*0010*/ 	.short	0x0004
        /*0012*/ 	.short	0x0018
        /*0014*/ 	.byte	0x00, 0xf5, 0x21, 0x00


	//----- nvinfo : EIATTR_KPARAM_INFO
	.align		4
.L_329:
        /*0018*/ 	.byte	0x04, 0x17
        /*001a*/ 	.short	(.L_331 - .L_330)
.L_330:
        /*001c*/ 	.word	0x00000000
        /*0020*/ 	.short	0x0003
        /*0022*/ 	.short	0x0010
        /*0024*/ 	.byte	0x00, 0xf5, 0x21, 0x00


	//----- nvinfo : EIATTR_KPARAM_INFO
	.align		4
.L_331:
        /*0028*/ 	.byte	0x04, 0x17
        /*002a*/ 	.short	(.L_333 - .L_332)
.L_332:
        /*002c*/ 	.word	0x00000000
        /*0030*/ 	.short	0x0002
        /*0032*/ 	.short	0x0008
        /*0034*/ 	.byte	0x00, 0xf5, 0x21, 0x00


	//----- nvinfo : EIATTR_KPARAM_INFO
	.align		4
.L_333:
        /*0038*/ 	.byte	0x04, 0x17
        /*003a*/ 	.short	(.L_335 - .L_334)
.L_334:
        /*003c*/ 	.word	0x00000000
        /*0040*/ 	.short	0x0001
        /*0042*/ 	.short	0x0004
        /*0044*/ 	.byte	0x00, 0xf0, 0x11, 0x00


	//----- nvinfo : EIATTR_KPARAM_INFO
	.align		4
.L_335:
        /*0048*/ 	.byte	0x04, 0x17
        /*004a*/ 	.short	(.L_337 - .L_336)
.L_336:
        /*004c*/ 	.word	0x00000000
        /*0050*/ 	.short	0x0000
        /*0052*/ 	.short	0x0000
        /*0054*/ 	.byte	0x00, 0xf0, 0x11, 0x00


	//----- nvinfo : EIATTR_SPARSE_MMA_MASK
	.align		4
.L_337:
        /*0058*/ 	.byte	0x03, 0x50
        /*005a*/ 	.short	0x0000


	//----- nvinfo : EIATTR_MAXREG_COUNT
	.align		4
        /*005c*/ 	.byte	0x03, 0x1b
        /*005e*/ 	.short	0x00ff


	//----- nvinfo : EIATTR_MERCURY_ISA_VERSION
	.align		4
        /*0060*/ 	.byte	0x03, 0x5f
        /*0062*/ 	.short	0x0101


	//----- nvinfo : EIATTR_VRC_CTA_INIT_COUNT
	.align		4
        /*0064*/ 	.byte	0x02, 0x4a
	.zero		1
	.zero		1


	//----- nvinfo : EIATTR_EXIT_INSTR_OFFSETS
	.align		4
        /*0068*/ 	.byte	0x04, 0x1c
        /*006a*/ 	.short	(.L_339 - .L_338)


	//   ....[0]....
.L_338:
        /*006c*/ 	.word	0x000000b0


	//   ....[1]....
        /*0070*/ 	.word	0x000003a0


	//----- nvinfo : EIATTR_CRS_STACK_SIZE
	.align		4
.L_339:
        /*0074*/ 	.byte	0x04, 0x1e
        /*0076*/ 	.short	(.L_341 - .L_340)
.L_340:
        /*0078*/ 	.word	0x00000000


	//----- nvinfo : EIATTR_CBANK_PARAM_SIZE
	.align		4
.L_341:
        /*007c*/ 	.byte	0x03, 0x19
        /*007e*/ 	.short	0x0020


	//----- nvinfo : EIATTR_PARAM_CBANK
	.align		4
        /*0080*/ 	.byte	0x04, 0x0a
        /*0082*/ 	.short	(.L_343 - .L_342)
	.align		4
.L_342:
        /*0084*/ 	.word	index@(.nv.constant0._Z8W_updateiiP6float2S0_S0_)
        /*0088*/ 	.short	0x0380
        /*008a*/ 	.short	0x0020


	//----- nvinfo : EIATTR_SW_WAR
	.align		4
.L_343:
        /*008c*/ 	.byte	0x04, 0x36
        /*008e*/ 	.short	(.L_345 - .L_344)
.L_344:
        /*0090*/ 	.word	0x00000008
.L_345:


//--------------------- .nv.info._Z8X_updateiiPfP6float2S1_S1_S1_ --------------------------
	.section	.nv.info._Z8X_updateiiPfP6float2S1_S1_S1_,"",@"SHT_CUDA_INFO"
	.sectionflags	@""
	.align	4


	//----- nvinfo : EIATTR_CUDA_API_VERSION
	.align		4
        /*0000*/ 	.byte	0x04, 0x37
        /*0002*/ 	.short	(.L_347 - .L_346)
.L_346:
        /*0004*/ 	.word	0x00000082


	//----- nvinfo : EIATTR_KPARAM_INFO
	.align		4
.L_347:
        /*0008*/ 	.byte	0x04, 0x17
        /*000a*/ 	.short	(.L_349 - .L_348)
.L_348:
        /*000c*/ 	.word	0x00000000
        /*0010*/ 	.short	0x0006
        /*0012*/ 	.short	0x0028
        /*0014*/ 	.byte	0x00, 0xf5, 0x21, 0x00


	//----- nvinfo : EIATTR_KPARAM_INFO
	.align		4
.L_349:
        /*0018*/ 	.byte	0x04, 0x17
        /*001a*/ 	.short	(.L_351 - .L_350)
.L_350:
        /*001c*/ 	.word	0x00000000
        /*0020*/ 	.short	0x0005
        /*0022*/ 	.short	0x0020
        /*0024*/ 	.byte	0x00, 0xf5, 0x21, 0x00


	//----- nvinfo : EIATTR_KPARAM_INFO
	.align		4
.L_351:
        /*0028*/ 	.byte	0x04, 0x17
        /*002a*/ 	.short	(.L_353 - .L_352)
.L_352:
        /*002c*/ 	.word	0x00000000
        /*0030*/ 	.short	0x0004
        /*0032*/ 	.short	0x0018
        /*0034*/ 	.byte	0x00, 0xf5, 0x21, 0x00


	//----- nvinfo : EIATTR_KPARAM_INFO
	.align		4
.L_353:
        /*0038*/ 	.byte	0x04, 0x17
        /*003a*/ 	.short	(.L_355 - .L_354)
.L_354:
        /*003c*/ 	.word	0x00000000
        /*0040*/ 	.short	0x0003
        /*0042*/ 	.short	0x0010
        /*0044*/ 	.byte	0x00, 0xf5, 0x21, 0x00


	//----- nvinfo : EIATTR_KPARAM_INFO
	.align		4
.L_355:
        /*0048*/ 	.byte	0x04, 0x17
        /*004a*/ 	.short	(.L_357 - .L_356)
.L_356:
        /*004c*/ 	.word	0x00000000
        /*0050*/ 	.short	0x0002
        /*0052*/ 	.short	0x0008
        /*0054*/ 	.byte	0x00, 0xf5, 0x21, 0x00


	//----- nvinfo : EIATTR_KPARAM_INFO
	.align		4
.L_357:
        /*0058*/ 	.byte	0x04, 0x17
        /*005a*/ 	.short	(.L_359 - .L_358)
.L_358:
        /*005c*/ 	.word	0x00000000
        /*0060*/ 	.short	0x0001
        /*0062*/ 	.short	0x0004
        /*0064*/ 	.byte	0x00, 0xf0, 0x11, 0x00


	//----- nvinfo : EIATTR_KPARAM_INFO
	.align		4
.L_359:
        /*0068*/ 	.byte	0x04, 0x17
        /*006a*/ 	.short	(.L_361 - .L_360)
.L_360:
        /*006c*/ 	.word	0x00000000
        /*0070*/ 	.short	0x0000
        /*0072*/ 	.short	0x0000
        /*0074*/ 	.byte	0x00, 0xf0, 0x11, 0x00


	//----- nvinfo : EIATTR_SPARSE_MMA_MASK
	.align		4
.L_361:
        /*0078*/ 	.byte	0x03, 0x50
        /*007a*/ 	.short	0x0000


	//----- nvinfo : EIATTR_MAXREG_COUNT
	.align		4
        /*007c*/ 	.byte	0x03, 0x1b
        /*007e*/ 	.short	0x00ff


	//----- nvinfo : EIATTR_MERCURY_ISA_VERSION
	.align		4
        /*0080*/ 	.byte	0x03, 0x5f
        /*0082*/ 	.short	0x0101


	//----- nvinfo : EIATTR_VRC_CTA_INIT_COUNT
	.align		4
        /*0084*/ 	.byte	0x02, 0x4a
	.zero		1
	.zero		1


	//----- nvinfo : EIATTR_EXIT_INSTR_OFFSETS
	.align		4
        /*0088*/ 	.byte	0x04, 0x1c
        /*008a*/ 	.short	(.L_363 - .L_362)


	//   ....[0]....
.L_362:
        /*008c*/ 	.word	0x000000b0


	//   ....[1]....
        /*0090*/ 	.word	0x00000320


	//----- nvinfo : EIATTR_CRS_STACK_SIZE
	.align		4
.L_363:
        /*0094*/ 	.byte	0x04, 0x1e
        /*0096*/ 	.short	(.L_365 - .L_364)
.L_364:
        /*0098*/ 	.word	0x00000000


	//----- nvinfo : EIATTR_CBANK_PARAM_SIZE
	.align		4
.L_365:
        /*009c*/ 	.byte	0x03, 0x19
        /*009e*/ 	.short	0x0030


	//----- nvinfo : EIATTR_PARAM_CBANK
	.align		4
        /*00a0*/ 	.byte	0x04, 0x0a
        /*00a2*/ 	.short	(.L_367 - .L_366)
	.align		4
.L_366:
        /*00a4*/ 	.word	index@(.nv.constant0._Z8X_updateiiPfP6float2S1_S1_S1_)
        /*00a8*/ 	.short	0x0380
        /*00aa*/ 	.short	0x0030


	//----- nvinfo : EIATTR_SW_WAR
	.align		4
.L_367:
        /*00ac*/ 	.byte	0x04, 0x36
        /*00ae*/ 	.short	(.L_369 - .L_368)
.L_368:
        /*00b0*/ 	.word	0x00000008
.L_369:


//--------------------- .nv.info._Z8U_updateiiP6float2S0_S0_ --------------------------
	.section	.nv.info._Z8U_updateiiP6float2S0_S0_,"",@"SHT_CUDA_INFO"
	.sectionflags	@""
	.align	4


	//----- nvinfo : EIATTR_CUDA_API_VERSION
	.align		4
        /*0000*/ 	.byte	0x04, 0x37
        /*0002*/ 	.short	(.L_371 - .L_370)
.L_370:
        /*0004*/ 	.word	0x00000082


	//----- nvinfo : EIATTR_KPARAM_INFO
	.align		4
.L_371:
        /*0008*/ 	.byte	0x04, 0x17
        /*000a*/ 	.short	(.L_373 - .L_372)
.L_372:
        /*000c*/ 	.word	0x00000000
        /*0010*/ 	.short	0x0004
        /*0012*/ 	.short	0x0018
        /*0014*/ 	.byte	0x00, 0xf5, 0x21, 0x00


	//----- nvinfo : EIATTR_KPARAM_INFO
	.align		4
.L_373:
        /*0018*/ 	.byte	0x04, 0x17
        /*001a*/ 	.short	(.L_375 - .L_374)
.L_374:
        /*001c*/ 	.word	0x00000000
        /*0020*/ 	.short	0x0003
        /*0022*/ 	.short	0x0010
        /*0024*/ 	.byte	0x00, 0xf5, 0x21, 0x00


	//----- nvinfo : EIATTR_KPARAM_INFO
	.align		4
.L_375:
        /*0028*/ 	.byte	0x04, 0x17
        /*002a*/ 	.short	(.L_377 - .L_376)
.L_376:
        /*002c*/ 	.word	0x00000000
        /*0030*/ 	.short	0x0002
        /*0032*/ 	.short	0x0008
        /*0034*/ 	.byte	0x00, 0xf5, 0x21, 0x00


	//----- nvinfo : EIATTR_KPARAM_INFO
	.align		4
.L_377:
        /*0038*/ 	.byte	0x04, 0x17
        /*003a*/ 	.short	(.L_379 - .L_378)
.L_378:
        /*003c*/ 	.word	0x00000000
        /*0040*/ 	.short	0x0001
        /*0042*/ 	.short	0x0004
        /*0044*/ 	.byte	0x00, 0xf0, 0x11, 0x00


	//----- nvinfo : EIATTR_KPARAM_INFO
	.align		4
.L_379:
        /*0048*/ 	.byte	0x04, 0x17
        /*004a*/ 	.short	(.L_381 - .L_380)
.L_380:
        /*004c*/ 	.word	0x00000000
        /*0050*/ 	.short	0x0000
        /*0052*/ 	.short	0x0000
        /*0054*/ 	.byte	0x00, 0xf0, 0x11, 0x00


	//----- nvinfo : EIATTR_SPARSE_MMA_MASK
	.align		4
.L_381:
        /*0058*/ 	.byte	0x03, 0x50
        /*005a*/ 	.short	0x0000


	//----- nvinfo : EIATTR_MAXREG_COUNT
	.align		4
        /*005c*/ 	.byte	0x03, 0x1b
        /*005e*/ 	.short	0x00ff


	//----- nvinfo : EIATTR_MERCURY_ISA_VERSION
	.align		4
        /*0060*/ 	.byte	0x03, 0x5f
        /*0062*/ 	.short	0x0101


	//----- nvinfo : EIATTR_VRC_CTA_INIT_COUNT
	.align		4
        /*0064*/ 	.byte	0x02, 0x4a
	.zero		1
	.zero		1


	//----- nvinfo : EIATTR_EXIT_INSTR_OFFSETS
	.align		4
        /*0068*/ 	.byte	0x04, 0x1c
        /*006a*/ 	.short	(.L_383 - .L_382)


	//   ....[0]....
.L_382:
        /*006c*/ 	.word	0x000000b0


	//   ....[1]....
        /*0070*/ 	.word	0x00000560


	//----- nvinfo : EIATTR_CRS_STACK_SIZE
	.align		4
.L_383:
        /*0074*/ 	.byte	0x04, 0x1e
        /*0076*/ 	.short	(.L_385 - .L_384)
.L_384:
        /*0078*/ 	.word	0x00000000


	//----- nvinfo : EIATTR_CBANK_PARAM_SIZE
	.align		4
.L_385:
        /*007c*/ 	.byte	0x03, 0x19
        /*007e*/ 	.short	0x0020


	//----- nvinfo : EIATTR_PARAM_CBANK
	.align		4
        /*0080*/ 	.byte	0x04, 0x0a
        /*0082*/ 	.short	(.L_387 - .L_386)
	.align		4
.L_386:
        /*0084*/ 	.word	index@(.nv.constant0._Z8U_updateiiP6float2S0_S0_)
        /*0088*/ 	.short	0x0380
        /*008a*/ 	.short	0x0020


	//----- nvinfo : EIATTR_SW_WAR
	.align		4
.L_387:
        /*008c*/ 	.byte	0x04, 0x36
        /*008e*/ 	.short	(.L_389 - .L_388)
.L_388:
        /*0090*/ 	.word	0x00000008
.L_389:


//--------------------- .nv.info._Z23soft_thresh_specializediiP6float2 --------------------------
	.section	.nv.info._Z23soft_thresh_specializediiP6float2,"",@"SHT_CUDA_INFO"
	.sectionflags	@""
	.align	4


	//----- nvinfo : EIATTR_CUDA_API_VERSION
	.align		4
        /*0000*/ 	.byte	0x04, 0x37
        /*0002*/ 	.short	(.L_391 - .L_390)
.L_390:
        /*0004*/ 	.word	0x00000082


	//----- nvinfo : EIATTR_KPARAM_INFO
	.align		4
.L_391:
        /*0008*/ 	.byte	0x04, 0x17
        /*000a*/ 	.short	(.L_393 - .L_392)
.L_392:
        /*000c*/ 	.word	0x00000000
        /*0010*/ 	.short	0x0002
        /*0012*/ 	.short	0x0008
        /*0014*/ 	.byte	0x00, 0xf5, 0x21, 0x00


	//----- nvinfo : EIATTR_KPARAM_INFO
	.align		4
.L_393:
        /*0018*/ 	.byte	0x04, 0x17
        /*001a*/ 	.short	(.L_395 - .L_394)
.L_394:
        /*001c*/ 	.word	0x00000000
        /*0020*/ 	.short	0x0001
        /*0022*/ 	.short	0x0004
        /*0024*/ 	.byte	0x00, 0xf0, 0x11, 0x00


	//----- nvinfo : EIATTR_KPARAM_INFO
	.align		4
.L_395:
        /*0028*/ 	.byte	0x04, 0x17
        /*002a*/ 	.short	(.L_397 - .L_396)
.L_396:
        /*002c*/ 	.word	0x00000000
        /*0030*/ 	.short	0x0000
        /*0032*/ 	.short	0x0000
        /*0034*/ 	.byte	0x00, 0xf0, 0x11, 0x00


	//----- nvinfo : EIATTR_SPARSE_MMA_MASK
	.align		4
.L_397:
        /*0038*/ 	.byte	0x03, 0x50
        /*003a*/ 	.short	0x0000


	//----- nvinfo : EIATTR_MAXREG_COUNT
	.align		4
        /*003c*/ 	.byte	0x03, 0x1b
        /*003e*/ 	.short	0x00ff


	//----- nvinfo : EIATTR_MERCURY_ISA_VERSION
	.align		4
        /*0040*/ 	.byte	0x03, 0x5f
        /*0042*/ 	.short	0x0101


	//----- nvinfo : EIATTR_VRC_CTA_INIT_COUNT
	.align		4
        /*0044*/ 	.byte	0x02, 0x4a
	.zero		1
	.zero		1


	//----- nvinfo : EIATTR_EXIT_INSTR_OFFSETS
	.align		4
        /*0048*/ 	.byte	0x04, 0x1c
        /*004a*/ 	.short	(.L_399 - .L_398)


	//   ....[0]....
.L_398:
        /*004c*/ 	.word	0x000000b0


	//   ....[1]....
        /*0050*/ 	.word	0x00000340


	//----- nvinfo : EIATTR_CRS_STACK_SIZE
	.align		4
.L_399:
        /*0054*/ 	.byte	0x04, 0x1e
        /*0056*/ 	.short	(.L_401 - .L_400)
.L_400:
        /*0058*/ 	.word	0x00000000


	//----- nvinfo : EIATTR_CBANK_PARAM_SIZE
	.align		4
.L_401:
        /*005c*/ 	.byte	0x03, 0x19
        /*005e*/ 	.short	0x0010


	//----- nvinfo : EIATTR_PARAM_CBANK
	.align		4
        /*0060*/ 	.byte	0x04, 0x0a
        /*0062*/ 	.short	(.L_403 - .L_402)
	.align		4
.L_402:
        /*0064*/ 	.word	index@(.nv.constant0._Z23soft_thresh_specializediiP6float2)
        /*0068*/ 	.short	0x0380
        /*006a*/ 	.short	0x0010


	//----- nvinfo : EIATTR_SW_WAR
	.align		4
.L_403:
        /*006c*/ 	.byte	0x04, 0x36
        /*006e*/ 	.short	(.L_405 - .L_404)
.L_404:
        /*0070*/ 	.word	0x00000008
.L_405:


//--------------------- .nv.info._Z16compute_V_divmatiiP6float2S0_S0_ --------------------------
	.section	.nv.info._Z16compute_V_divmatiiP6float2S0_S0_,"",@"SHT_CUDA_INFO"
	.sectionflags	@""
	.align	4


	//----- nvinfo : EIATTR_CUDA_API_VERSION
	.align		4
        /*0000*/ 	.byte	0x04, 0x37
        /*0002*/ 	.short	(.L_407 - .L_406)
.L_406:
        /*0004*/ 	.word	0x00000082


	//----- nvinfo : EIATTR_KPARAM_INFO
	.align		4
.L_407:
        /*0008*/ 	.byte	0x04, 0x17
        /*000a*/ 	.short	(.L_409 - .L_408)
.L_408:
        /*000c*/ 	.word	0x00000000
        /*0010*/ 	.short	0x0004
        /*0012*/ 	.short	0x0018
        /*0014*/ 	.byte	0x00, 0xf5, 0x21, 0x00


	//----- nvinfo : EIATTR_KPARAM_INFO
	.align		4
.L_409:
        /*0018*/ 	.byte	0x04, 0x17
        /*001a*/ 	.short	(.L_411 - .L_410)
.L_410:
        /*001c*/ 	.word	0x00000000
        /*0020*/ 	.short	0x0003
        /*0022*/ 	.short	0x0010
        /*0024*/ 	.byte	0x00, 0xf5, 0x21, 0x00


	//----- nvinfo : EIATTR_KPARAM_INFO
	.align		4
.L_411:
        /*0028*/ 	.byte	0x04, 0x17
        /*002a*/ 	.short	(.L_413 - .L_412)
.L_412:
        /*002c*/ 	.word	0x00000000
        /*0030*/ 	.short	0x0002
        /*0032*/ 	.short	0x0008
        /*0034*/ 	.byte	0x00, 0xf5, 0x21, 0x00


	//----- nvinfo : EIATTR_KPARAM_INFO
	.align		4
.L_413:
        /*0038*/ 	.byte	0x04, 0x17
        /*003a*/ 	.short	(.L_415 - .L_414)
.L_414:
        /*003c*/ 	.word	0x00000000
        /*0040*/ 	.short	0x0001
        /*0042*/ 	.short	0x0004
        /*0044*/ 	.byte	0x00, 0xf0, 0x11, 0x00


	//----- nvinfo : EIATTR_KPARAM_INFO
	.align		4
.L_415:
        /*0048*/ 	.byte	0x04, 0x17
        /*004a*/ 	.short	(.L_417 - .L_416)
.L_416:
        /*004c*/ 	.word	0x00000000
        /*0050*/ 	.short	0x0000
        /*0052*/ 	.short	0x0000
        /*0054*/ 	.byte	0x00, 0xf0, 0x11, 0x00


	//----- nvinfo : EIATTR_SPARSE_MMA_MASK
	.align		4
.L_417:
        /*0058*/ 	.byte	0x03, 0x50
        /*005a*/ 	.short	0x0000


	//----- nvinfo : EIATTR_MAXREG_COUNT
	.align		4
        /*005c*/ 	.byte	0x03, 0x1b
        /*005e*/ 	.short	0x00ff


	//----- nvinfo : EIATTR_MERCURY_ISA_VERSION
	.align		4
        /*0060*/ 	.byte	0x03, 0x5f
        /*0062*/ 	.short	0x0101


	//----- nvinfo : EIATTR_VRC_CTA_INIT_COUNT
	.align		4
        /*0064*/ 	.byte	0x02, 0x4a
	.zero		1
	.zero		1


	//----- nvinfo : EIATTR_EXIT_INSTR_OFFSETS
	.align		4
        /*0068*/ 	.byte	0x04, 0x1c
        /*006a*/ 	.short	(.L_419 - .L_418)


	//   ....[0]....
.L_418:
        /*006c*/ 	.word	0x000000b0


	//   ....[1]....
        /*0070*/ 	.word	0x00000610


	//----- nvinfo : EIATTR_CRS_STACK_SIZE
	.align		4
.L_419:
        /*0074*/ 	.byte	0x04, 0x1e
        /*0076*/ 	.short	(.L_421 - .L_420)
.L_420:
        /*0078*/ 	.word	0x00000000


	//----- nvinfo : EIATTR_CBANK_PARAM_SIZE
	.align		4
.L_421:
        /*007c*/ 	.byte	0x03, 0x19
        /*007e*/ 	.short	0x0020


	//----- nvinfo : EIATTR_PARAM_CBANK
	.align		4
        /*0080*/ 	.byte	0x04, 0x0a
        /*0082*/ 	.short	(.L_423 - .L_422)
	.align		4
.L_422:
        /*0084*/ 	.word	index@(.nv.constant0._Z16compute_V_divmatiiP6float2S0_S0_)
        /*0088*/ 	.short	0x0380
        /*008a*/ 	.short	0x0020


	//----- nvinfo : EIATTR_SW_WAR
	.align		4
.L_423:
        /*008c*/ 	.byte	0x04, 0x36
        /*008e*/ 	.short	(.L_425 - .L_424)
.L_424:
        /*0090*/ 	.word	0x00000008
.L_425:


//--------------------- .nv.info._Z16compute_X_divmatiiPf --------------------------
	.section	.nv.info._Z16compute_X_divmatiiPf,"",@"SHT_CUDA_INFO"
	.sectionflags	@""
	.align	4


	//----- nvinfo : EIATTR_CUDA_API_VERSION
	.align		4
        /*0000*/ 	.byte	0x04, 0x37
        /*0002*/ 	.short	(.L_427 - .L_426)
.L_426:
        /*0004*/ 	.word	0x00000082


	//----- nvinfo : EIATTR_KPARAM_INFO
	.align		4
.L_427:
        /*0008*/ 	.byte	0x04, 0x17
        /*000a*/ 	.short	(.L_429 - .L_428)
.L_428:
        /*000c*/ 	.word	0x00000000
        /*0010*/ 	.short	0x0002
        /*0012*/ 	.short	0x0008
        /*0014*/ 	.byte	0x00, 0xf5, 0x21, 0x00


	//----- nvinfo : EIATTR_KPARAM_INFO
	.align		4
.L_429:
        /*0018*/ 	.byte	0x04, 0x17
        /*001a*/ 	.short	(.L_431 - .L_430)
.L_430:
        /*001c*/ 	.word	0x00000000
        /*0020*/ 	.short	0x0001
        /*0022*/ 	.short	0x0004
        /*0024*/ 	.byte	0x00, 0xf0, 0x11, 0x00


	//----- nvinfo : EIATTR_KPARAM_INFO
	.align		4
.L_431:
        /*0028*/ 	.byte	0x04, 0x17
        /*002a*/ 	.short	(.L_433 - .L_432)
.L_432:
        /*002c*/ 	.word	0x00000000
        /*0030*/ 	.short	0x0000
        /*0032*/ 	.short	0x0000
        /*0034*/ 	.byte	0x00, 0xf0, 0x11, 0x00


	//----- nvinfo : EIATTR_SPARSE_MMA_MASK
	.align		4
.L_433:
        /*0038*/ 	.byte	0x03, 0x50
        /*003a*/ 	.short	0x0000


	//----- nvinfo : EIATTR_MAXREG_COUNT
	.align		4
        /*003c*/ 	.byte	0x03, 0x1b
        /*003e*/ 	.short	0x00ff


	//----- nvinfo : EIATTR_MERCURY_ISA_VERSION
	.align		4
        /*0040*/ 	.byte	0x03, 0x5f
        /*0042*/ 	.short	0x0101


	//----- nvinfo : EIATTR_VRC_CTA_INIT_COUNT
	.align		4
        /*0044*/ 	.byte	0x02, 0x4a
	.zero		1
	.zero		1


	//----- nvinfo : EIATTR_EXIT_INSTR_OFFSETS
	.align		4
        /*0048*/ 	.byte	0x04, 0x1c
        /*004a*/ 	.short	(.L_435 - .L_434)


	//   ....[0]....
.L_434:
        /*004c*/ 	.word	0x000000b0


	//   ....[1]....
        /*0050*/ 	.word	0x000003a0


	//----- nvinfo : EIATTR_CRS_STACK_SIZE
	.align		4
.L_435:
        /*0054*/ 	.byte	0x04, 0x1e
        /*0056*/ 	.short	(.L_437 - .L_436)
.L_436:
        /*0058*/ 	.word	0x00000000


	//----- nvinfo : EIATTR_CBANK_PARAM_SIZE
	.align		4
.L_437:
        /*005c*/ 	.byte	0x03, 0x19
        /*005e*/ 	.short	0x0010


	//----- nvinfo : EIATTR_PARAM_CBANK
	.align		4
        /*0060*/ 	.byte	0x04, 0x0a
        /*0062*/ 	.short	(.L_439 - .L_438)
	.align		4
.L_438:
        /*0064*/ 	.word	index@(.nv.constant0._Z16compute_X_divmatiiPf)
        /*0068*/ 	.short	0x0380
        /*006a*/ 	.short	0x0010


	//----- nvinfo : EIATTR_SW_WAR
	.align		4
.L_439:
        /*006c*/ 	.byte	0x04, 0x36
        /*006e*/ 	.short	(.L_441 - .L_440)
.L_440:
        /*0070*/ 	.word	0x00000008
.L_441:


//--------------------- .nv.info._Z25clear_padding_and_restoreiiP6float2 --------------------------
	.section	.nv.info._Z25clear_padding_and_restoreiiP6float2,"",@"SHT_CUDA_INFO"
	.sectionflags	@""
	.align	4


	//----- nvinfo : EIATTR_CUDA_API_VERSION
	.align		4
        /*0000*/ 	.byte	0x04, 0x37
        /*0002*/ 	.short	(.L_443 - .L_442)
.L_442:
        /*0004*/ 	.word	0x00000082


	//----- nvinfo : EIATTR_KPARAM_INFO
	.align		4
.L_443:
        /*0008*/ 	.byte	0x04, 0x17
        /*000a*/ 	.short	(.L_445 - .L_444)
.L_444:
        /*000c*/ 	.word	0x00000000
        /*0010*/ 	.short	0x0002
        /*0012*/ 	.short	0x0008
        /*0014*/ 	.byte	0x00, 0xf5, 0x21, 0x00


	//----- nvinfo : EIATTR_KPARAM_INFO
	.align		4
.L_445:
        /*0018*/ 	.byte	0x04, 0x17
        /*001a*/ 	.short	(.L_447 - .L_446)
.L_446:
        /*001c*/ 	.word	0x00000000
        /*0020*/ 	.short	0x0001
        /*0022*/ 	.short	0x0004
        /*0024*/ 	.byte	0x00, 0xf0, 0x11, 0x00


	//----- nvinfo : EIATTR_KPARAM_INFO
	.align		4
.L_447:
        /*0028*/ 	.byte	0x04, 0x17
        /*002a*/ 	.short	(.L_449 - .L_448)
.L_448:
        /*002c*/ 	.word	0x00000000
        /*0030*/ 	.short	0x0000
        /*0032*/ 	.short	0x0000
        /*0034*/ 	.byte	0x00, 0xf0, 0x11, 0x00


	//----- nvinfo : EIATTR_SPARSE_MMA_MASK
	.align		4
.L_449:
        /*0038*/ 	.byte	0x03, 0x50
        /*003a*/ 	.short	0x0000


	//----- nvinfo : EIATTR_MAXREG_COUNT
	.align		4
        /*003c*/ 	.byte	0x03, 0x1b
        /*003e*/ 	.short	0x00ff


	//----- nvinfo : EIATTR_MERCURY_ISA_VERSION
	.align		4
        /*0040*/ 	.byte	0x03, 0x5f
        /*0042*/ 	.short	0x0101


	//----- nvinfo : EIATTR_VRC_CTA_INIT_COUNT
	.align		4
        /*0044*/ 	.byte	0x02, 0x4a
	.zero		1
	.zero		1


	//----- nvinfo : EIATTR_EXIT_INSTR_OFFSETS
	.align		4
        /*0048*/ 	.byte	0x04, 0x1c
        /*004a*/ 	.short	(.L_451 - .L_450)


	//   ....[0]....
.L_450:
        /*004c*/ 	.word	0x000000b0


	//   ....[1]....
        /*0050*/ 	.word	0x000003e0


	//----- nvinfo : EIATTR_CRS_STACK_SIZE
	.align		4
.L_451:
        /*0054*/ 	.byte	0x04, 0x1e
        /*0056*/ 	.short	(.L_453 - .L_452)
.L_452:
        /*0058*/ 	.word	0x00000000


	//----- nvinfo : EIATTR_CBANK_PARAM_SIZE
	.align		4
.L_453:
        /*005c*/ 	.byte	0x03, 0x19
        /*005e*/ 	.short	0x0010


	//----- nvinfo : EIATTR_PARAM_CBANK
	.align		4
        /*0060*/ 	.byte	0x04, 0x0a
        /*0062*/ 	.short	(.L_455 - .L_454)
	.align		4
.L_454:
        /*0064*/ 	.word	index@(.nv.constant0._Z25clear_padding_and_restoreiiP6float2)
        /*0068*/ 	.short	0x0380
        /*006a*/ 	.short	0x0010


	//----- nvinfo : EIATTR_SW_WAR
	.align		4
.L_455:
        /*006c*/ 	.byte	0x04, 0x36
        /*006e*/ 	.short	(.L_457 - .L_456)
.L_456:
        /*0070*/ 	.word	0x00000008
.L_457:


//--------------------- .nv.info._Z9normalizeiiP6float2f --------------------------
	.section	.nv.info._Z9normalizeiiP6float2f,"",@"SHT_CUDA_INFO"
	.sectionflags	@""
	.align	4


	//----- nvinfo : EIATTR_CUDA_API_VERSION
	.align		4
        /*0000*/ 	.byte	0x04, 0x37
        /*0002*/ 	.short	(.L_459 - .L_458)
.L_458:
        /*0004*/ 	.word	0x00000082


	//----- nvinfo : EIATTR_KPARAM_INFO
	.align		4
.L_459:
        /*0008*/ 	.byte	0x04, 0x17
        /*000a*/ 	.short	(.L_461 - .L_460)
.L_460:
        /*000c*/ 	.word	0x00000000
        /*0010*/ 	.short	0x0003
        /*0012*/ 	.short	0x0010
        /*0014*/ 	.byte	0x00, 0xf0, 0x11, 0x00


	//----- nvinfo : EIATTR_KPARAM_INFO
	.align		4
.L_461:
        /*0018*/ 	.byte	0x04, 0x17
        /*001a*/ 	.short	(.L_463 - .L_462)
.L_462:
        /*001c*/ 	.word	0x00000000
        /*0020*/ 	.short	0x0002
        /*0022*/ 	.short	0x0008
        /*0024*/ 	.byte	0x00, 0xf5, 0x21, 0x00


	//----- nvinfo : EIATTR_KPARAM_INFO
	.align		4
.L_463:
        /*0028*/ 	.byte	0x04, 0x17
        /*002a*/ 	.short	(.L_465 - .L_464)
.L_464:
        /*002c*/ 	.word	0x00000000
        /*0030*/ 	.short	0x0001
        /*0032*/ 	.short	0x0004
        /*0034*/ 	.byte	0x00, 0xf0, 0x11, 0x00


	//----- nvinfo : EIATTR_KPARAM_INFO
	.align		4
.L_465:
        /*0038*/ 	.byte	0x04, 0x17
        /*003a*/ 	.short	(.L_467 - .L_466)
.L_466:
        /*003c*/ 	.word	0x00000000
        /*0040*/ 	.short	0x0000
        /*0042*/ 	.short	0x0000
        /*0044*/ 	.byte	0x00, 0xf0, 0x11, 0x00


	//----- nvinfo : EIATTR_SPARSE_MMA_MASK
	.align		4
.L_467:
        /*0048*/ 	.byte	0x03, 0x50
        /*004a*/ 	.short	0x0000


	//----- nvinfo : EIATTR_MAXREG_COUNT
	.align		4
        /*004c*/ 	.byte	0x03, 0x1b
        /*004e*/ 	.short	0x00ff


	//----- nvinfo : EIATTR_MERCURY_ISA_VERSION
	.align		4
        /*0050*/ 	.byte	0x03, 0x5f
        /*0052*/ 	.short	0x0101


	//----- nvinfo : EIATTR_VRC_CTA_INIT_COUNT
	.align		4
        /*0054*/ 	.byte	0x02, 0x4a
	.zero		1
	.zero		1


	//----- nvinfo : EIATTR_EXIT_INSTR_OFFSETS
	.align		4
        /*0058*/ 	.byte	0x04, 0x1c
        /*005a*/ 	.short	(.L_469 - .L_468)


	//   ....[0]....
.L_468:
        /*005c*/ 	.word	0x000000b0


	//   ....[1]....
        /*0060*/ 	.word	0x00000260


	//----- nvinfo : EIATTR_CRS_STACK_SIZE
	.align		4
.L_469:
        /*0064*/ 	.byte	0x04, 0x1e
        /*0066*/ 	.short	(.L_471 - .L_470)
.L_470:
        /*0068*/ 	.word	0x00000000


	//----- nvinfo : EIATTR_CBANK_PARAM_SIZE
	.align		4
.L_471:
        /*006c*/ 	.byte	0x03, 0x19
        /*006e*/ 	.short	0x0014


	//----- nvinfo : EIATTR_PARAM_CBANK
	.align		4
        /*0070*/ 	.byte	0x04, 0x0a
        /*0072*/ 	.short	(.L_473 - .L_472)
	.align		4
.L_472:
        /*0074*/ 	.word	index@(.nv.constant0._Z9normalizeiiP6float2f)
        /*0078*/ 	.short	0x0380
        /*007a*/ 	.short	0x0014


	//----- nvinfo : EIATTR_SW_WAR
	.align		4
.L_473:
        /*007c*/ 	.byte	0x04, 0x36
        /*007e*/ 	.short	(.L_475 - .L_474)
.L_474:
        /*0080*/ 	.word	0x00000008
.L_475:


//--------------------- .nv.info._Z7reverseiiP6float2S0_ --------------------------
	.section	.nv.info._Z7reverseiiP6float2S0_,"",@"SHT_CUDA_INFO"
	.sectionflags	@""
	.align	4


	//----- nvinfo : EIATTR_CUDA_API_VERSION
	.align		4
        /*0000*/ 	.byte	0x04, 0x37
        /*0002*/ 	.short	(.L_477 - .L_476)
.L_476:
        /*0004*/ 	.word	0x00000082


	//----- nvinfo : EIATTR_KPARAM_INFO
	.align		4
.L_477:
        /*0008*/ 	.byte	0x04, 0x17
        /*000a*/ 	.short	(.L_479 - .L_478)
.L_478:
        /*000c*/ 	.word	0x00000000
        /*0010*/ 	.short	0x0003
        /*0012*/ 	.short	0x0010
        /*0014*/ 	.byte	0x00, 0xf5, 0x21, 0x00


	//----- nvinfo : EIATTR_KPARAM_INFO
	.align		4
.L_479:
        /*0018*/ 	.byte	0x04, 0x17
        /*001a*/ 	.short	(.L_481 - .L_480)
.L_480:
        /*001c*/ 	.word	0x00000000
        /*0020*/ 	.short	0x0002
        /*0022*/ 	.short	0x0008
        /*0024*/ 	.byte	0x00, 0xf5, 0x21, 0x00


	//----- nvinfo : EIATTR_KPARAM_INFO
	.align		4
.L_481:
        /*0028*/ 	.byte	0x04, 0x17
        /*002a*/ 	.short	(.L_483 - .L_482)
.L_482:
        /*002c*/ 	.word	0x00000000
        /*0030*/ 	.short	0x0001
        /*0032*/ 	.short	0x0004
        /*0034*/ 	.byte	0x00, 0xf0, 0x11, 0x00


	//----- nvinfo : EIATTR_KPARAM_INFO
	.align		4
.L_483:
        /*0038*/ 	.byte	0x04, 0x17
        /*003a*/ 	.short	(.L_485 - .L_484)
.L_484:
        /*003c*/ 	.word	0x00000000
        /*0040*/ 	.short	0x0000
        /*0042*/ 	.short	0x0000
        /*0044*/ 	.byte	0x00, 0xf0, 0x11, 0x00


	//----- nvinfo : EIATTR_SPARSE_MMA_MASK
	.align		4
.L_485:
        /*0048*/ 	.byte	0x03, 0x50
        /*004a*/ 	.short	0x0000


	//----- nvinfo : EIATTR_MAXREG_COUNT
	.align		4
        /*004c*/ 	.byte	0x03, 0x1b
        /*004e*/ 	.short	0x00ff


	//----- nvinfo : EIATTR_MERCURY_ISA_VERSION
	.align		4
        /*0050*/ 	.byte	0x03, 0x5f
        /*0052*/ 	.short	0x0101


	//----- nvinfo : EIATTR_VRC_CTA_INIT_COUNT
	.align		4
        /*0054*/ 	.byte	0x02, 0x4a
	.zero		1
	.zero		1


	//----- nvinfo : EIATTR_EXIT_INSTR_OFFSETS
	.align		4
        /*0058*/ 	.byte	0x04, 0x1c
        /*005a*/ 	.short	(.L_487 - .L_486)


	//   ....[0]....
.L_486:
        /*005c*/ 	.word	0x000000b0


	//   ....[1]....
        /*0060*/ 	.word	0x00000260


	//----- nvinfo : EIATTR_CRS_STACK_SIZE
	.align		4
.L_487:
        /*0064*/ 	.byte	0x04, 0x1e
        /*0066*/ 	.short	(.L_489 - .L_488)
.L_488:
        /*0068*/ 	.word	0x00000000


	//----- nvinfo : EIATTR_CBANK_PARAM_SIZE
	.align		4
.L_489:
        /*006c*/ 	.byte	0x03, 0x19
        /*006e*/ 	.short	0x0018


	//----- nvinfo : EIATTR_PARAM_CBANK
	.align		4
        /*0070*/ 	.byte	0x04, 0x0a
        /*0072*/ 	.short	(.L_491 - .L_490)
	.align		4
.L_490:
        /*0074*/ 	.word	index@(.nv.constant0._Z7reverseiiP6float2S0_)
        /*0078*/ 	.short	0x0380
        /*007a*/ 	.short	0x0018


	//----- nvinfo : EIATTR_SW_WAR
	.align		4
.L_491:
        /*007c*/ 	.byte	0x04, 0x36
        /*007e*/ 	.short	(.L_493 - .L_492)
.L_492:
        /*0080*/ 	.word	0x00000008
.L_493:


//--------------------- .nv.info._Z26circshift_reverse_and_realiiP6float2S0_ --------------------------
	.section	.nv.info._Z26circshift_reverse_and_realiiP6float2S0_,"",@"SHT_CUDA_INFO"
	.sectionflags	@""
	.align	4


	//----- nvinfo : EIATTR_CUDA_API_VERSION
	.align		4
        /*0000*/ 	.byte	0x04, 0x37
        /*0002*/ 	.short	(.L_495 - .L_494)
.L_494:
        /*0004*/ 	.word	0x00000082


	//----- nvinfo : EIATTR_KPARAM_INFO
	.align		4
.L_495:
        /*0008*/ 	.byte	0x04, 0x17
        /*000a*/ 	.short	(.L_497 - .L_496)
.L_496:
        /*000c*/ 	.word	0x00000000
        /*0010*/ 	.short	0x0003
        /*0012*/ 	.short	0x0010
        /*0014*/ 	.byte	0x00, 0xf5, 0x21, 0x00


	//----- nvinfo : EIATTR_KPARAM_INFO
	.align		4
.L_497:
        /*0018*/ 	.byte	0x04, 0x17
        /*001a*/ 	.short	(.L_499 - .L_498)
.L_498:
        /*001c*/ 	.word	0x00000000
        /*0020*/ 	.short	0x0002
        /*0022*/ 	.short	0x0008
        /*0024*/ 	.byte	0x00, 0xf5, 0x21, 0x00


	//----- nvinfo : EIATTR_KPARAM_INFO
	.align		4
.L_499:
        /*0028*/ 	.byte	0x04, 0x17
        /*002a*/ 	.short	(.L_501 - .L_500)
.L_500:
        /*002c*/ 	.word	0x00000000
        /*0030*/ 	.short	0x0001
        /*0032*/ 	.short	0x0004
        /*0034*/ 	.byte	0x00, 0xf0, 0x11, 0x00


	//----- nvinfo : EIATTR_KPARAM_INFO
	.align		4
.L_501:
        /*0038*/ 	.byte	0x04, 0x17
        /*003a*/ 	.short	(.L_503 - .L_502)
.L_502:
        /*003c*/ 	.word	0x00000000
        /*0040*/ 	.short	0x0000
        /*0042*/ 	.short	0x0000
        /*0044*/ 	.byte	0x00, 0xf0, 0x11, 0x00


	//----- nvinfo : EIATTR_SPARSE_MMA_MASK
	.align		4
.L_503:
        /*0048*/ 	.byte	0x03, 0x50
        /*004a*/ 	.short	0x0000


	//----- nvinfo : EIATTR_MAXREG_COUNT
	.align		4
        /*004c*/ 	.byte	0x03, 0x1b
        /*004e*/ 	.short	0x00ff


	//----- nvinfo : EIATTR_MERCURY_ISA_VERSION
	.align		4
        /*0050*/ 	.byte	0x03, 0x5f
        /*0052*/ 	.short	0x0101


	//----- nvinfo : EIATTR_VRC_CTA_INIT_COUNT
	.align		4
        /*0054*/ 	.byte	0x02, 0x4a
	.zero		1
	.zero		1


	//----- nvinfo : EIATTR_EXIT_INSTR_OFFSETS
	.align		4
        /*0058*/ 	.byte	0x04, 0x1c
        /*005a*/ 	.short	(.L_505 - .L_504)


	//   ....[0]....
.L_504:
        /*005c*/ 	.word	0x000000b0


	//   ....[1]....
        /*0060*/ 	.word	0x000003b0


	//----- nvinfo : EIATTR_CRS_STACK_SIZE
	.align		4
.L_505:
        /*0064*/ 	.byte	0x04, 0x1e
        /*0066*/ 	.short	(.L_507 - .L_506)
.L_506:
        /*0068*/ 	.word	0x00000000


	//----- nvinfo : EIATTR_CBANK_PARAM_SIZE
	.align		4
.L_507:
        /*006c*/ 	.byte	0x03, 0x19
        /*006e*/ 	.short	0x0018


	//----- nvinfo : EIATTR_PARAM_CBANK
	.align		4
        /*0070*/ 	.byte	0x04, 0x0a
        /*0072*/ 	.short	(.L_509 - .L_508)
	.align		4
.L_508:
        /*0074*/ 	.word	index@(.nv.constant0._Z26circshift_reverse_and_realiiP6float2S0_)
        /*0078*/ 	.short	0x0380
        /*007a*/ 	.short	0x0018


	//----- nvinfo : EIATTR_SW_WAR
	.align		4
.L_509:
        /*007c*/ 	.byte	0x04, 0x36
        /*007e*/ 	.short	(.L_511 - .L_510)
.L_510:
        /*0080*/ 	.word	0x00000008
.L_511:


//--------------------- .nv.info._Z17circshift_reverseiiP6float2S0_ --------------------------
	.section	.nv.info._Z17circshift_reverseiiP6float2S0_,"",@"SHT_CUDA_INFO"
	.sectionflags	@""
	.align	4


	//----- nvinfo : EIATTR_CUDA_API_VERSION
	.align		4
        /*0000*/ 	.byte	0x04, 0x37
        /*0002*/ 	.short	(.L_513 - .L_512)
.L_512:
        /*0004*/ 	.word	0x00000082


	//----- nvinfo : EIATTR_KPARAM_INFO
	.align		4
.L_513:
        /*0008*/ 	.byte	0x04, 0x17
        /*000a*/ 	.short	(.L_515 - .L_514)
.L_514:
        /*000c*/ 	.word	0x00000000
        /*0010*/ 	.short	0x0003
        /*0012*/ 	.short	0x0010
        /*0014*/ 	.byte	0x00, 0xf5, 0x21, 0x00


	//----- nvinfo : EIATTR_KPARAM_INFO
	.align		4
.L_515:
        /*0018*/ 	.byte	0x04, 0x17
        /*001a*/ 	.short	(.L_517 - .L_516)
.L_516:
        /*001c*/ 	.word	0x00000000
        /*0020*/ 	.short	0x0002
        /*0022*/ 	.short	0x0008
        /*0024*/ 	.byte	0x00, 0xf5, 0x21, 0x00


	//----- nvinfo : EIATTR_KPARAM_INFO
	.align		4
.L_517:
        /*0028*/ 	.byte	0x04, 0x17
        /*002a*/ 	.short	(.L_519 - .L_518)
.L_518:
        /*002c*/ 	.word	0x00000000
        /*0030*/ 	.short	0x0001
        /*0032*/ 	.short	0x0004
        /*0034*/ 	.byte	0x00, 0xf0, 0x11, 0x00


	//----- nvinfo : EIATTR_KPARAM_INFO
	.align		4
.L_519:
        /*0038*/ 	.byte	0x04, 0x17
        /*003a*/ 	.short	(.L_521 - .L_520)
.L_520:
        /*003c*/ 	.word	0x00000000
        /*0040*/ 	.short	0x0000
        /*0042*/ 	.short	0x0000
        /*0044*/ 	.byte	0x00, 0xf0, 0x11, 0x00


	//----- nvinfo : EIATTR_SPARSE_MMA_MASK
	.align		4
.L_521:
        /*0048*/ 	.byte	0x03, 0x50
        /*004a*/ 	.short	0x0000


	//----- nvinfo : EIATTR_MAXREG_COUNT
	.align		4
        /*004c*/ 	.byte	0x03, 0x1b
        /*004e*/ 	.short	0x00ff


	//----- nvinfo : EIATTR_MERCURY_ISA_VERSION
	.align		4
        /*0050*/ 	.byte	0x03, 0x5f
        /*0052*/ 	.short	0x0101


	//----- nvinfo : EIATTR_VRC_CTA_INIT_COUNT
	.align		4
        /*0054*/ 	.byte	0x02, 0x4a
	.zero		1
	.zero		1


	//----- nvinfo : EIATTR_EXIT_INSTR_OFFSETS
	.align		4
        /*0058*/ 	.byte	0x04, 0x1c
        /*005a*/ 	.short	(.L_523 - .L_522)


	//   ....[0]....
.L_522:
        /*005c*/ 	.word	0x000000b0


	//   ....[1]....
        /*0060*/ 	.word	0x00000500


	//----- nvinfo : EIATTR_CRS_STACK_SIZE
	.align		4
.L_523:
        /*0064*/ 	.byte	0x04, 0x1e
        /*0066*/ 	.short	(.L_525 - .L_524)
.L_524:
        /*0068*/ 	.word	0x00000000


	//----- nvinfo : EIATTR_CBANK_PARAM_SIZE
	.align		4
.L_525:
        /*006c*/ 	.byte	0x03, 0x19
        /*006e*/ 	.short	0x0018


	//----- nvinfo : EIATTR_PARAM_CBANK
	.align		4
        /*0070*/ 	.byte	0x04, 0x0a
        /*0072*/ 	.short	(.L_527 - .L_526)
	.align		4
.L_526:
        /*0074*/ 	.word	index@(.nv.constant0._Z17circshift_reverseiiP6float2S0_)
        /*0078*/ 	.short	0x0380
        /*007a*/ 	.short	0x0018


	//----- nvinfo : EIATTR_SW_WAR
	.align		4
.L_527:
        /*007c*/ 	.byte	0x04, 0x36
        /*007e*/ 	.short	(.L_529 - .L_528)
.L_528:
        /*0080*/ 	.word	0x00000008
.L_529:


//--------------------- .nv.info._Z9circshiftiiP6float2S0_ --------------------------
	.section	.nv.info._Z9circshiftiiP6float2S0_,"",@"SHT_CUDA_INFO"
	.sectionflags	@""
	.align	4


	//----- nvinfo : EIATTR_CUDA_API_VERSION
	.align		4
        /*0000*/ 	.byte	0x04, 0x37
        /*0002*/ 	.short	(.L_531 - .L_530)
.L_530:
        /*0004*/ 	.word	0x00000082


	//----- nvinfo : EIATTR_KPARAM_INFO
	.align		4
.L_531:
        /*0008*/ 	.byte	0x04, 0x17
        /*000a*/ 	.short	(.L_533 - .L_532)
.L_532:
        /*000c*/ 	.word	0x00000000
        /*0010*/ 	.short	0x0003
        /*0012*/ 	.short	0x0010
        /*0014*/ 	.byte	0x00, 0xf5, 0x21, 0x00


	//----- nvinfo : EIATTR_KPARAM_INFO
	.align		4
.L_533:
        /*0018*/ 	.byte	0x04, 0x17
        /*001a*/ 	.short	(.L_535 - .L_534)
.L_534:
        /*001c*/ 	.word	0x00000000
        /*0020*/ 	.short	0x0002
        /*0022*/ 	.short	0x0008
        /*0024*/ 	.byte	0x00, 0xf5, 0x21, 0x00


	//----- nvinfo : EIATTR_KPARAM_INFO
	.align		4
.L_535:
        /*0028*/ 	.byte	0x04, 0x17
        /*002a*/ 	.short	(.L_537 - .L_536)
.L_536:
        /*002c*/ 	.word	0x00000000
        /*0030*/ 	.short	0x0001
        /*0032*/ 	.short	0x0004
        /*0034*/ 	.byte	0x00, 0xf0, 0x11, 0x00


	//----- nvinfo : EIATTR_KPARAM_INFO
	.align		4
.L_537:
        /*0038*/ 	.byte	0x04, 0x17
        /*003a*/ 	.short	(.L_539 - .L_538)
.L_538:
        /*003c*/ 	.word	0x00000000
        /*0040*/ 	.short	0x0000
        /*0042*/ 	.short	0x0000
        /*0044*/ 	.byte	0x00, 0xf0, 0x11, 0x00


	//----- nvinfo : EIATTR_SPARSE_MMA_MASK
	.align		4
.L_539:
        /*0048*/ 	.byte	0x03, 0x50
        /*004a*/ 	.short	0x0000


	//----- nvinfo : EIATTR_MAXREG_COUNT
	.align		4
        /*004c*/ 	.byte	0x03, 0x1b
        /*004e*/ 	.short	0x00ff


	//----- nvinfo : EIATTR_MERCURY_ISA_VERSION
	.align		4
        /*0050*/ 	.byte	0x03, 0x5f
        /*0052*/ 	.short	0x0101


	//----- nvinfo : EIATTR_VRC_CTA_INIT_COUNT
	.align		4
        /*0054*/ 	.byte	0x02, 0x4a
	.zero		1
	.zero		1


	//----- nvinfo : EIATTR_EXIT_INSTR_OFFSETS
	.align		4
        /*0058*/ 	.byte	0x04, 0x1c
        /*005a*/ 	.short	(.L_541 - .L_540)


	//   ....[0]....
.L_540:
        /*005c*/ 	.word	0x000000b0


	//   ....[1]....
        /*0060*/ 	.word	0x00000500


	//----- nvinfo : EIATTR_CRS_STACK_SIZE
	.align		4
.L_541:
        /*0064*/ 	.byte	0x04, 0x1e
        /*0066*/ 	.short	(.L_543 - .L_542)
.L_542:
        /*0068*/ 	.word	0x00000000


	//----- nvinfo : EIATTR_CBANK_PARAM_SIZE
	.align		4
.L_543:
        /*006c*/ 	.byte	0x03, 0x19
        /*006e*/ 	.short	0x0018


	//----- nvinfo : EIATTR_PARAM_CBANK
	.align		4
        /*0070*/ 	.byte	0x04, 0x0a
        /*0072*/ 	.short	(.L_545 - .L_544)
	.align		4
.L_544:
        /*0074*/ 	.word	index@(.nv.constant0._Z9circshiftiiP6float2S0_)
        /*0078*/ 	.short	0x0380
        /*007a*/ 	.short	0x0018


	//----- nvinfo : EIATTR_SW_WAR
	.align		4
.L_545:
        /*007c*/ 	.byte	0x04, 0x36
        /*007e*/ 	.short	(.L_547 - .L_546)
.L_546:
        /*0080*/ 	.word	0x00000008
.L_547:


//--------------------- .nv.info._Z10matrix_padiiP6float2S0_ --------------------------
	.section	.nv.info._Z10matrix_padiiP6float2S0_,"",@"SHT_CUDA_INFO"
	.sectionflags	@""
	.align	4


	//----- nvinfo : EIATTR_CUDA_API_VERSION
	.align		4
        /*0000*/ 	.byte	0x04, 0x37
        /*0002*/ 	.short	(.L_549 - .L_548)
.L_548:
        /*0004*/ 	.word	0x00000082


	//----- nvinfo : EIATTR_KPARAM_INFO
	.align		4
.L_549:
        /*0008*/ 	.byte	0x04, 0x17
        /*000a*/ 	.short	(.L_551 - .L_550)
.L_550:
        /*000c*/ 	.word	0x00000000
        /*0010*/ 	.short	0x0003
        /*0012*/ 	.short	0x0010
        /*0014*/ 	.byte	0x00, 0xf5, 0x21, 0x00


	//----- nvinfo : EIATTR_KPARAM_INFO
	.align		4
.L_551:
        /*0018*/ 	.byte	0x04, 0x17
        /*001a*/ 	.short	(.L_553 - .L_552)
.L_552:
        /*001c*/ 	.word	0x00000000
        /*0020*/ 	.short	0x0002
        /*0022*/ 	.short	0x0008
        /*0024*/ 	.byte	0x00, 0xf5, 0x21, 0x00


	//----- nvinfo : EIATTR_KPARAM_INFO
	.align		4
.L_553:
        /*0028*/ 	.byte	0x04, 0x17
        /*002a*/ 	.short	(.L_555 - .L_554)
.L_554:
        /*002c*/ 	.word	0x00000000
        /*0030*/ 	.short	0x0001
        /*0032*/ 	.short	0x0004
        /*0034*/ 	.byte	0x00, 0xf0, 0x11, 0x00


	//----- nvinfo : EIATTR_KPARAM_INFO
	.align		4
.L_555:
        /*0038*/ 	.byte	0x04, 0x17
        /*003a*/ 	.short	(.L_557 - .L_556)
.L_556:
        /*003c*/ 	.word	0x00000000
        /*0040*/ 	.short	0x0000
        /*0042*/ 	.short	0x0000
        /*0044*/ 	.byte	0x00, 0xf0, 0x11, 0x00


	//----- nvinfo : EIATTR_SPARSE_MMA_MASK
	.align		4
.L_557:
        /*0048*/ 	.byte	0x03, 0x50
        /*004a*/ 	.short	0x0000


	//----- nvinfo : EIATTR_MAXREG_COUNT
	.align		4
        /*004c*/ 	.byte	0x03, 0x1b
        /*004e*/ 	.short	0x00ff


	//----- nvinfo : EIATTR_MERCURY_ISA_VERSION
	.align		4
        /*0050*/ 	.byte	0x03, 0x5f
        /*0052*/ 	.short	0x0101


	//----- nvinfo : EIATTR_VRC_CTA_INIT_COUNT
	.align		4
        /*0054*/ 	.byte	0x02, 0x4a
	.zero		1
	.zero		1


	//----- nvinfo : EIATTR_EXIT_INSTR_OFFSETS
	.align		4
        /*0058*/ 	.byte	0x04, 0x1c
        /*005a*/ 	.short	(.L_559 - .L_558)


	//   ....[0]....
.L_558:
        /*005c*/ 	.word	0x000000b0


	//   ....[1]....
        /*0060*/ 	.word	0x000002e0


	//----- nvinfo : EIATTR_CRS_STACK_SIZE
	.align		4
.L_559:
        /*0064*/ 	.byte	0x04, 0x1e
        /*0066*/ 	.short	(.L_561 - .L_560)
.L_560:
        /*0068*/ 	.word	0x00000000


	//----- nvinfo : EIATTR_CBANK_PARAM_SIZE
	.align		4
.L_561:
        /*006c*/ 	.byte	0x03, 0x19
        /*006e*/ 	.short	0x0018


	//----- nvinfo : EIATTR_PARAM_CBANK
	.align		4
        /*0070*/ 	.byte	0x04, 0x0a
        /*0072*/ 	.short	(.L_563 - .L_562)
	.align		4
.L_562:
        /*0074*/ 	.word	index@(.nv.constant0._Z10matrix_padiiP6float2S0_)
        /*0078*/ 	.short	0x0380
        /*007a*/ 	.short	0x0018


	//----- nvinfo : EIATTR_SW_WAR
	.align		4
.L_563:
        /*007c*/ 	.byte	0x04, 0x36
        /*007e*/ 	.short	(.L_565 - .L_564)
.L_564:
        /*0080*/ 	.word	0x00000008
.L_565:


//--------------------- .nv.info._Z12matrix_scaleiiP6float2f --------------------------
	.section	.nv.info._Z12matrix_scaleiiP6float2f,"",@"SHT_CUDA_INFO"
	.sectionflags	@""
	.align	4


	//----- nvinfo : EIATTR_CUDA_API_VERSION
	.align		4
        /*0000*/ 	.byte	0x04, 0x37
        /*0002*/ 	.short	(.L_567 - .L_566)
.L_566:
        /*0004*/ 	.word	0x00000082


	//----- nvinfo : EIATTR_KPARAM_INFO
	.align		4
.L_567:
        /*0008*/ 	.byte	0x04, 0x17
        /*000a*/ 	.short	(.L_569 - .L_568)
.L_568:
        /*000c*/ 	.word	0x00000000
        /*0010*/ 	.short	0x0003
        /*0012*/ 	.short	0x0010
        /*0014*/ 	.byte	0x00, 0xf0, 0x11, 0x00


	//----- nvinfo : EIATTR_KPARAM_INFO
	.align		4
.L_569:
        /*0018*/ 	.byte	0x04, 0x17
        /*001a*/ 	.short	(.L_571 - .L_570)
.L_570:
        /*001c*/ 	.word	0x00000000
        /*0020*/ 	.short	0x0002
        /*0022*/ 	.short	0x0008
        /*0024*/ 	.byte	0x00, 0xf5, 0x21, 0x00


	//----- nvinfo : EIATTR_KPARAM_INFO
	.align		4
.L_571:
        /*0028*/ 	.byte	0x04, 0x17
        /*002a*/ 	.short	(.L_573 - .L_572)
.L_572:
        /*002c*/ 	.word	0x00000000
        /*0030*/ 	.short	0x0001
        /*0032*/ 	.short	0x0004
        /*0034*/ 	.byte	0x00, 0xf0, 0x11, 0x00


	//----- nvinfo : EIATTR_KPARAM_INFO
	.align		4
.L_573:
        /*0038*/ 	.byte	0x04, 0x17
        /*003a*/ 	.short	(.L_575 - .L_574)
.L_574:
        /*003c*/ 	.word	0x00000000
        /*0040*/ 	.short	0x0000
        /*0042*/ 	.short	0x0000
        /*0044*/ 	.byte	0x00, 0xf0, 0x11, 0x00


	//----- nvinfo : EIATTR_SPARSE_MMA_MASK
	.align		4
.L_575:
        /*0048*/ 	.byte	0x03, 0x50
        /*004a*/ 	.short	0x0000


	//----- nvinfo : EIATTR_MAXREG_COUNT
	.align		4
        /*004c*/ 	.byte	0x03, 0x1b
        /*004e*/ 	.short	0x00ff


	//----- nvinfo : EIATTR_MERCURY_ISA_VERSION
	.align		4
        /*0050*/ 	.byte	0x03, 0x5f
        /*0052*/ 	.short	0x0101


	//----- nvinfo : EIATTR_VRC_CTA_INIT_COUNT
	.align		4
        /*0054*/ 	.byte	0x02, 0x4a
	.zero		1
	.zero		1


	//----- nvinfo : EIATTR_EXIT_INSTR_OFFSETS
	.align		4
        /*0058*/ 	.byte	0x04, 0x1c
        /*005a*/ 	.short	(.L_577 - .L_576)


	//   ....[0]....
.L_576:
        /*005c*/ 	.word	0x000000b0


	//   ....[1]....
        /*0060*/ 	.word	0x00000260


	//----- nvinfo : EIATTR_CRS_STACK_SIZE
	.align		4
.L_577:
        /*0064*/ 	.byte	0x04, 0x1e
        /*0066*/ 	.short	(.L_579 - .L_578)
.L_578:
        /*0068*/ 	.word	0x00000000


	//----- nvinfo : EIATTR_CBANK_PARAM_SIZE
	.align		4
.L_579:
        /*006c*/ 	.byte	0x03, 0x19
        /*006e*/ 	.short	0x0014


	//----- nvinfo : EIATTR_PARAM_CBANK
	.align		4
        /*0070*/ 	.byte	0x04, 0x0a
        /*0072*/ 	.short	(.L_581 - .L_580)
	.align		4
.L_580:
        /*0074*/ 	.word	index@(.nv.constant0._Z12matrix_scaleiiP6float2f)
        /*0078*/ 	.short	0x0380
        /*007a*/ 	.short	0x0014


	//----- nvinfo : EIATTR_SW_WAR
	.align		4
.L_581:
        /*007c*/ 	.byte	0x04, 0x36
        /*007e*/ 	.short	(.L_583 - .L_582)
.L_582:
        /*0080*/ 	.word	0x00000008
.L_583:


//--------------------- .nv.info._Z12matrix_minusiiP6float2S0_ --------------------------
	.section	.nv.info._Z12matrix_minusiiP6float2S0_,"",@"SHT_CUDA_INFO"
	.sectionflags	@""
	.align	4


	//----- nvinfo : EIATTR_CUDA_API_VERSION
	.align		4
        /*0000*/ 	.byte	0x04, 0x37
        /*0002*/ 	.short	(.L_585 - .L_584)
.L_584:
        /*0004*/ 	.word	0x00000082


	//----- nvinfo : EIATTR_KPARAM_INFO
	.align		4
.L_585:
        /*0008*/ 	.byte	0x04, 0x17
        /*000a*/ 	.short	(.L_587 - .L_586)
.L_586:
        /*000c*/ 	.word	0x00000000
        /*0010*/ 	.short	0x0003
        /*0012*/ 	.short	0x0010
        /*0014*/ 	.byte	0x00, 0xf5, 0x21, 0x00


	//----- nvinfo : EIATTR_KPARAM_INFO
	.align		4
.L_587:
        /*0018*/ 	.byte	0x04, 0x17
        /*001a*/ 	.short	(.L_589 - .L_588)
.L_588:
        /*001c*/ 	.word	0x00000000
        /*0020*/ 	.short	0x0002
        /*0022*/ 	.short	0x0008
        /*0024*/ 	.byte	0x00, 0xf5, 0x21, 0x00


	//----- nvinfo : EIATTR_KPARAM_INFO
	.align		4
.L_589:
        /*0028*/ 	.byte	0x04, 0x17
        /*002a*/ 	.short	(.L_591 - .L_590)
.L_590:
        /*002c*/ 	.word	0x00000000
        /*0030*/ 	.short	0x0001
        /*0032*/ 	.short	0x0004
        /*0034*/ 	.byte	0x00, 0xf0, 0x11, 0x00


	//----- nvinfo : EIATTR_KPARAM_INFO
	.align		4
.L_591:
        /*0038*/ 	.byte	0x04, 0x17
        /*003a*/ 	.short	(.L_593 - .L_592)
.L_592:
        /*003c*/ 	.word	0x00000000
        /*0040*/ 	.short	0x0000
        /*0042*/ 	.short	0x0000
        /*0044*/ 	.byte	0x00, 0xf0, 0x11, 0x00


	//----- nvinfo : EIATTR_SPARSE_MMA_MASK
	.align		4
.L_593:
        /*0048*/ 	.byte	0x03, 0x50
        /*004a*/ 	.short	0x0000


	//----- nvinfo : EIATTR_MAXREG_COUNT
	.align		4
        /*004c*/ 	.byte	0x03, 0x1b
        /*004e*/ 	.short	0x00ff


	//----- nvinfo : EIATTR_MERCURY_ISA_VERSION
	.align		4
        /*0050*/ 	.byte	0x03, 0x5f
        /*0052*/ 	.short	0x0101


	//----- nvinfo : EIATTR_VRC_CTA_INIT_COUNT
	.align		4
        /*0054*/ 	.byte	0x02, 0x4a
	.zero		1
	.zero		1


	//----- nvinfo : EIATTR_EXIT_INSTR_OFFSETS
	.align		4
        /*0058*/ 	.byte	0x04, 0x1c
        /*005a*/ 	.short	(.L_595 - .L_594)


	//   ....[0]....
.L_594:
        /*005c*/ 	.word	0x000000b0


	//   ....[1]....
        /*0060*/ 	.word	0x00000280


	//----- nvinfo : EIATTR_CRS_STACK_SIZE
	.align		4
.L_595:
        /*0064*/ 	.byte	0x04, 0x1e
        /*0066*/ 	.short	(.L_597 - .L_596)
.L_596:
        /*0068*/ 	.word	0x00000000


	//----- nvinfo : EIATTR_CBANK_PARAM_SIZE
	.align		4
.L_597:
        /*006c*/ 	.byte	0x03, 0x19
        /*006e*/ 	.short	0x0018


	//----- nvinfo : EIATTR_PARAM_CBANK
	.align		4
        /*0070*/ 	.byte	0x04, 0x0a
        /*0072*/ 	.short	(.L_599 - .L_598)
	.align		4
.L_598:
        /*0074*/ 	.word	index@(.nv.constant0._Z12matrix_minusiiP6float2S0_)
        /*0078*/ 	.short	0x0380
        /*007a*/ 	.short	0x0018


	//----- nvinfo : EIATTR_SW_WAR
	.align		4
.L_599:
        /*007c*/ 	.byte	0x04, 0x36
        /*007e*/ 	.short	(.L_601 - .L_600)
.L_600:
        /*0080*/ 	.word	0x00000008
.L_601:


//--------------------- .nv.info._Z15multiply_kerneliiP6float2S0_f --------------------------
	.section	.nv.info._Z15multiply_kerneliiP6float2S0_f,"",@"SHT_CUDA_INFO"
	.sectionflags	@""
	.align	4


	//----- nvinfo : EIATTR_CUDA_API_VERSION
	.align		4
        /*0000*/ 	.byte	0x04, 0x37
        /*0002*/ 	.short	(.L_603 - .L_602)
.L_602:
        /*0004*/ 	.word	0x00000082


	//----- nvinfo : EIATTR_KPARAM_INFO
	.align		4
.L_603:
        /*0008*/ 	.byte	0x04, 0x17
        /*000a*/ 	.short	(.L_605 - .L_604)
.L_604:
        /*000c*/ 	.word	0x00000000
        /*0010*/ 	.short	0x0004
        /*0012*/ 	.short	0x0018
        /*0014*/ 	.byte	0x00, 0xf0, 0x11, 0x00


	//----- nvinfo : EIATTR_KPARAM_INFO
	.align		4
.L_605:
        /*0018*/ 	.byte	0x04, 0x17
        /*001a*/ 	.short	(.L_607 - .L_606)
.L_606:
        /*001c*/ 	.word	0x00000000
        /*0020*/ 	.short	0x0003
        /*0022*/ 	.short	0x0010
        /*0024*/ 	.byte	0x00, 0xf5, 0x21, 0x00


	//----- nvinfo : EIATTR_KPARAM_INFO
	.align		4
.L_607:
        /*0028*/ 	.byte	0x04, 0x17
        /*002a*/ 	.short	(.L_609 - .L_608)
.L_608:
        /*002c*/ 	.word	0x00000000
        /*0030*/ 	.short	0x0002
        /*0032*/ 	.short	0x0008
        /*0034*/ 	.byte	0x00, 0xf5, 0x21, 0x00


	//----- nvinfo : EIATTR_KPARAM_INFO
	.align		4
.L_609:
        /*0038*/ 	.byte	0x04, 0x17
        /*003a*/ 	.short	(.L_611 - .L_610)
.L_610:
        /*003c*/ 	.word	0x00000000
        /*0040*/ 	.short	0x0001
        /*0042*/ 	.short	0x0004
        /*0044*/ 	.byte	0x00, 0xf0, 0x11, 0x00


	//----- nvinfo : EIATTR_KPARAM_INFO
	.align		4
.L_611:
        /*0048*/ 	.byte	0x04, 0x17
        /*004a*/ 	.short	(.L_613 - .L_612)
.L_612:
        /*004c*/ 	.word	0x00000000
        /*0050*/ 	.short	0x0000
        /*0052*/ 	.short	0x0000
        /*0054*/ 	.byte	0x00, 0xf0, 0x11, 0x00


	//----- nvinfo : EIATTR_SPARSE_MMA_MASK
	.align		4
.L_613:
        /*0058*/ 	.byte	0x03, 0x50
        /*005a*/ 	.short	0x0000


	//----- nvinfo : EIATTR_MAXREG_COUNT
	.align		4
        /*005c*/ 	.byte	0x03, 0x1b
        /*005e*/ 	.short	0x00ff


	//----- nvinfo : EIATTR_MERCURY_ISA_VERSION
	.align		4
        /*0060*/ 	.byte	0x03, 0x5f
        /*0062*/ 	.short	0x0101


	//----- nvinfo : EIATTR_VRC_CTA_INIT_COUNT
	.align		4
        /*0064*/ 	.byte	0x02, 0x4a
	.zero		1
	.zero		1


	//----- nvinfo : EIATTR_EXIT_INSTR_OFFSETS
	.align		4
        /*0068*/ 	.byte	0x04, 0x1c
        /*006a*/ 	.short	(.L_615 - .L_614)


	//   ....[0]....
.L_614:
        /*006c*/ 	.word	0x000000b0


	//   ....[1]....
        /*0070*/ 	.word	0x000002d0


	//----- nvinfo : EIATTR_CRS_STACK_SIZE
	.align		4
.L_615:
        /*0074*/ 	.byte	0x04, 0x1e
        /*0076*/ 	.short	(.L_617 - .L_616)
.L_616:
        /*0078*/ 	.word	0x00000000


	//----- nvinfo : EIATTR_CBANK_PARAM_SIZE
	.align		4
.L_617:
        /*007c*/ 	.byte	0x03, 0x19
        /*007e*/ 	.short	0x001c


	//----- nvinfo : EIATTR_PARAM_CBANK
	.align		4
        /*0080*/ 	.byte	0x04, 0x0a
        /*0082*/ 	.short	(.L_619 - .L_618)
	.align		4
.L_618:
        /*0084*/ 	.word	index@(.nv.constant0._Z15multiply_kerneliiP6float2S0_f)
        /*0088*/ 	.short	0x0380
        /*008a*/ 	.short	0x001c


	//----- nvinfo : EIATTR_SW_WAR
	.align		4
.L_619:
        /*008c*/ 	.byte	0x04, 0x36
        /*008e*/ 	.short	(.L_621 - .L_620)
.L_620:
        /*0090*/ 	.word	0x00000008
.L_621:


//--------------------- .nv.info._Z17copy_array_paddediiPfS_ --------------------------
	.section	.nv.info._Z17copy_array_paddediiPfS_,"",@"SHT_CUDA_INFO"
	.sectionflags	@""
	.align	4


	//----- nvinfo : EIATTR_CUDA_API_VERSION
	.align		4
        /*0000*/ 	.byte	0x04, 0x37
        /*0002*/ 	.short	(.L_623 - .L_622)
.L_622:
        /*0004*/ 	.word	0x00000082


	//----- nvinfo : EIATTR_KPARAM_INFO
	.align		4
.L_623:
        /*0008*/ 	.byte	0x04, 0x17
        /*000a*/ 	.short	(.L_625 - .L_624)
.L_624:
        /*000c*/ 	.word	0x00000000
        /*0010*/ 	.short	0x0003
        /*0012*/ 	.short	0x0010
        /*0014*/ 	.byte	0x00, 0xf5, 0x21, 0x00


	//----- nvinfo : EIATTR_KPARAM_INFO
	.align		4
.L_625:
        /*0018*/ 	.byte	0x04, 0x17
        /*001a*/ 	.short	(.L_627 - .L_626)
.L_626:
        /*001c*/ 	.word	0x00000000
        /*0020*/ 	.short	0x0002
        /*0022*/ 	.short	0x0008
        /*0024*/ 	.byte	0x00, 0xf5, 0x21, 0x00


	//----- nvinfo : EIATTR_KPARAM_INFO
	.align		4
.L_627:
        /*0028*/ 	.byte	0x04, 0x17
        /*002a*/ 	.short	(.L_629 - .L_628)
.L_628:
        /*002c*/ 	.word	0x00000000
        /*0030*/ 	.short	0x0001
        /*0032*/ 	.short	0x0004
        /*0034*/ 	.byte	0x00, 0xf0, 0x11, 0x00


	//----- nvinfo : EIATTR_KPARAM_INFO
	.align		4
.L_629:
        /*0038*/ 	.byte	0x04, 0x17
        /*003a*/ 	.short	(.L_631 - .L_630)
.L_630:
        /*003c*/ 	.word	0x00000000
        /*0040*/ 	.short	0x0000
        /*0042*/ 	.short	0x0000
        /*0044*/ 	.byte	0x00, 0xf0, 0x11, 0x00


	//----- nvinfo : EIATTR_SPARSE_MMA_MASK
	.align		4
.L_631:
        /*0048*/ 	.byte	0x03, 0x50
        /*004a*/ 	.short	0x0000


	//----- nvinfo : EIATTR_MAXREG_COUNT
	.align		4
        /*004c*/ 	.byte	0x03, 0x1b
        /*004e*/ 	.short	0x00ff


	//----- nvinfo : EIATTR_MERCURY_ISA_VERSION
	.align		4
        /*0050*/ 	.byte	0x03, 0x5f
        /*0052*/ 	.short	0x0101


	//----- nvinfo : EIATTR_VRC_CTA_INIT_COUNT
	.align		4
        /*0054*/ 	.byte	0x02, 0x4a
	.zero		1
	.zero		1


	//----- nvinfo : EIATTR_EXIT_INSTR_OFFSETS
	.align		4
        /*0058*/ 	.byte	0x04, 0x1c
        /*005a*/ 	.short	(.L_633 - .L_632)


	//   ....[0]....
.L_632:
        /*005c*/ 	.word	0x000000b0


	//   ....[1]....
        /*0060*/ 	.word	0x000002e0


	//----- nvinfo : EIATTR_CRS_STACK_SIZE
	.align		4
.L_633:
        /*0064*/ 	.byte	0x04, 0x1e
        /*0066*/ 	.short	(.L_635 - .L_634)
.L_634:
        /*0068*/ 	.word	0x00000000


	//----- nvinfo : EIATTR_CBANK_PARAM_SIZE
	.align		4
.L_635:
        /*006c*/ 	.byte	0x03, 0x19
        /*006e*/ 	.short	0x0018


	//----- nvinfo : EIATTR_PARAM_CBANK
	.align		4
        /*0070*/ 	.byte	0x04, 0x0a
        /*0072*/ 	.short	(.L_637 - .L_636)
	.align		4
.L_636:
        /*0074*/ 	.word	index@(.nv.constant0._Z17copy_array_paddediiPfS_)
        /*0078*/ 	.short	0x0380
        /*007a*/ 	.short	0x0018


	//----- nvinfo : EIATTR_SW_WAR
	.align		4
.L_637:
        /*007c*/ 	.byte	0x04, 0x36
        /*007e*/ 	.short	(.L_639 - .L_638)
.L_638:
        /*0080*/ 	.word	0x00000008
.L_639:


//--------------------- .nv.info._Z18copy_array_complexiiP6float2S0_ --------------------------
	.section	.nv.info._Z18copy_array_complexiiP6float2S0_,"",@"SHT_CUDA_INFO"
	.sectionflags	@""
	.align	4


	//----- nvinfo : EIATTR_CUDA_API_VERSION
	.align		4
        /*0000*/ 	.byte	0x04, 0x37
        /*0002*/ 	.short	(.L_641 - .L_640)
.L_640:
        /*0004*/ 	.word	0x00000082


	//----- nvinfo : EIATTR_KPARAM_INFO
	.align		4
.L_641:
        /*0008*/ 	.byte	0x04, 0x17
        /*000a*/ 	.short	(.L_643 - .L_642)
.L_642:
        /*000c*/ 	.word	0x00000000
        /*0010*/ 	.short	0x0003
        /*0012*/ 	.short	0x0010
        /*0014*/ 	.byte	0x00, 0xf5, 0x21, 0x00


	//----- nvinfo : EIATTR_KPARAM_INFO
	.align		4
.L_643:
        /*0018*/ 	.byte	0x04, 0x17
        /*001a*/ 	.short	(.L_645 - .L_644)
.L_644:
        /*001c*/ 	.word	0x00000000
        /*0020*/ 	.short	0x0002
        /*0022*/ 	.short	0x0008
        /*0024*/ 	.byte	0x00, 0xf5, 0x21, 0x00


	//----- nvinfo : EIATTR_KPARAM_INFO
	.align		4
.L_645:
        /*0028*/ 	.byte	0x04, 0x17
        /*002a*/ 	.short	(.L_647 - .L_646)
.L_646:
        /*002c*/ 	.word	0x00000000
        /*0030*/ 	.short	0x0001
        /*0032*/ 	.short	0x0004
        /*0034*/ 	.byte	0x00, 0xf0, 0x11, 0x00


	//----- nvinfo : EIATTR_KPARAM_INFO
	.align		4
.L_647:
        /*0038*/ 	.byte	0x04, 0x17
        /*003a*/ 	.short	(.L_649 - .L_648)
.L_648:
        /*003c*/ 	.word	0x00000000
        /*0040*/ 	.short	0x0000
        /*0042*/ 	.short	0x0000
        /*0044*/ 	.byte	0x00, 0xf0, 0x11, 0x00


	//----- nvinfo : EIATTR_SPARSE_MMA_MASK
	.align		4
.L_649:
        /*0048*/ 	.byte	0x03, 0x50
        /*004a*/ 	.short	0x0000


	//----- nvinfo : EIATTR_MAXREG_COUNT
	.align		4
        /*004c*/ 	.byte	0x03, 0x1b
        /*004e*/ 	.short	0x00ff


	//----- nvinfo : EIATTR_MERCURY_ISA_VERSION
	.align		4
        /*0050*/ 	.byte	0x03, 0x5f
        /*0052*/ 	.short	0x0101


	//----- nvinfo : EIATTR_VRC_CTA_INIT_COUNT
	.align		4
        /*0054*/ 	.byte	0x02, 0x4a
	.zero		1
	.zero		1


	//----- nvinfo : EIATTR_EXIT_INSTR_OFFSETS
	.align		4
        /*0058*/ 	.byte	0x04, 0x1c
        /*005a*/ 	.short	(.L_651 - .L_650)


	//   ....[0]....
.L_650:
        /*005c*/ 	.word	0x000000b0


	//   ....[1]....
        /*0060*/ 	.word	0x00000250


	//----- nvinfo : EIATTR_CRS_STACK_SIZE
	.align		4
.L_651:
        /*0064*/ 	.byte	0x04, 0x1e
        /*0066*/ 	.short	(.L_653 - .L_652)
.L_652:
        /*0068*/ 	.word	0x00000000


	//----- nvinfo : EIATTR_CBANK_PARAM_SIZE
	.align		4
.L_653:
        /*006c*/ 	.byte	0x03, 0x19
        /*006e*/ 	.short	0x0018


	//----- nvinfo : EIATTR_PARAM_CBANK
	.align		4
        /*0070*/ 	.byte	0x04, 0x0a
        /*0072*/ 	.short	(.L_655 - .L_654)
	.align		4
.L_654:
        /*0074*/ 	.word	index@(.nv.constant0._Z18copy_array_complexiiP6float2S0_)
        /*0078*/ 	.short	0x0380
        /*007a*/ 	.short	0x0018


	//----- nvinfo : EIATTR_SW_WAR
	.align		4
.L_655:
        /*007c*/ 	.byte	0x04, 0x36
        /*007e*/ 	.short	(.L_657 - .L_656)
.L_656:
        /*0080*/ 	.word	0x00000008
.L_657:


//--------------------- .nv.info._Z10copy_arrayiiPfS_ --------------------------
	.section	.nv.info._Z10copy_arrayiiPfS_,"",@"SHT_CUDA_INFO"
	.sectionflags	@""
	.align	4


	//----- nvinfo : EIATTR_CUDA_API_VERSION
	.align		4
        /*0000*/ 	.byte	0x04, 0x37
        /*0002*/ 	.short	(.L_659 - .L_658)
.L_658:
        /*0004*/ 	.word	0x00000082


	//----- nvinfo : EIATTR_KPARAM_INFO
	.align		4
.L_659:
        /*0008*/ 	.byte	0x04, 0x17
        /*000a*/ 	.short	(.L_661 - .L_660)
.L_660:
        /*000c*/ 	.word	0x00000000
        /*0010*/ 	.short	0x0003
        /*0012*/ 	.short	0x0010
        /*0014*/ 	.byte	0x00, 0xf5, 0x21, 0x00


	//----- nvinfo : EIATTR_KPARAM_INFO
	.align		4
.L_661:
        /*0018*/ 	.byte	0x04, 0x17
        /*001a*/ 	.short	(.L_663 - .L_662)
.L_662:
        /*001c*/ 	.word	0x00000000
        /*0020*/ 	.short	0x0002
        /*0022*/ 	.short	0x0008
        /*0024*/ 	.byte	0x00, 0xf5, 0x21, 0x00


	//----- nvinfo : EIATTR_KPARAM_INFO
	.align		4
.L_663:
        /*0028*/ 	.byte	0x04, 0x17
        /*002a*/ 	.short	(.L_665 - .L_664)
.L_664:
        /*002c*/ 	.word	0x00000000
        /*0030*/ 	.short	0x0001
        /*0032*/ 	.short	0x0004
        /*0034*/ 	.byte	0x00, 0xf0, 0x11, 0x00


	//----- nvinfo : EIATTR_KPARAM_INFO
	.align		4
.L_665:
        /*0038*/ 	.byte	0x04, 0x17
        /*003a*/ 	.short	(.L_667 - .L_666)
.L_666:
        /*003c*/ 	.word	0x00000000
        /*0040*/ 	.short	0x0000
        /*0042*/ 	.short	0x0000
        /*0044*/ 	.byte	0x00, 0xf0, 0x11, 0x00


	//----- nvinfo : EIATTR_SPARSE_MMA_MASK
	.align		4
.L_667:
        /*0048*/ 	.byte	0x03, 0x50
        /*004a*/ 	.short	0x0000


	//----- nvinfo : EIATTR_MAXREG_COUNT
	.align		4
        /*004c*/ 	.byte	0x03, 0x1b
        /*004e*/ 	.short	0x00ff


	//----- nvinfo : EIATTR_MERCURY_ISA_VERSION
	.align		4
        /*0050*/ 	.byte	0x03, 0x5f
        /*0052*/ 	.short	0x0101


	//----- nvinfo : EIATTR_VRC_CTA_INIT_COUNT
	.align		4
        /*0054*/ 	.byte	0x02, 0x4a
	.zero		1
	.zero		1


	//----- nvinfo : EIATTR_EXIT_INSTR_OFFSETS
	.align		4
        /*0058*/ 	.byte	0x04, 0x1c
        /*005a*/ 	.short	(.L_669 - .L_668)


	//   ....[0]....
.L_668:
        /*005c*/ 	.word	0x000000b0


	//   ....[1]....
        /*0060*/ 	.word	0x00000250


	//----- nvinfo : EIATTR_CRS_STACK_SIZE
	.align		4
.L_669:
        /*0064*/ 	.byte	0x04, 0x1e
        /*0066*/ 	.short	(.L_671 - .L_670)
.L_670:
        /*0068*/ 	.word	0x00000000


	//----- nvinfo : EIATTR_CBANK_PARAM_SIZE
	.align		4
.L_671:
        /*006c*/ 	.byte	0x03, 0x19
        /*006e*/ 	.short	0x0018


	//----- nvinfo : EIATTR_PARAM_CBANK
	.align		4
        /*0070*/ 	.byte	0x04, 0x0a
        /*0072*/ 	.short	(.L_673 - .L_672)
	.align		4
.L_672:
        /*0074*/ 	.word	index@(.nv.constant0._Z10copy_arrayiiPfS_)
        /*0078*/ 	.short	0x0380
        /*007a*/ 	.short	0x0018


	//----- nvinfo : EIATTR_SW_WAR
	.align		4
.L_673:
        /*007c*/ 	.byte	0x04, 0x36
        /*007e*/ 	.short	(.L_675 - .L_674)
.L_674:
        /*0080*/ 	.word	0x00000008
.L_675:


//--------------------- .nv.callgraph             --------------------------
	.section	.nv.callgraph,"",@"SHT_CUDA_CALLGRAPH"
	.align	4
	.sectionentsize	8
	.align		4
        /*0000*/ 	.word	0x00000000
	.align		4
        /*0004*/ 	.word	0xffffffff
	.align		4
        /*0008*/ 	.word	0x00000000
	.align		4
        /*000c*/ 	.word	0xfffffffe
	.align		4
        /*0010*/ 	.word	0x00000000
	.align		4
        /*0014*/ 	.word	0xfffffffd
	.align		4
        /*0018*/ 	.word	0x00000000
	.align		4
        /*001c*/ 	.word	0xfffffffc


//--------------------- .text._Z22matrix_scale_and_minusiiP6float2S0_fS0_ --------------------------
	.section	.text._Z22matrix_scale_and_minusiiP6float2S0_fS0_,"ax",@progbits
	.align	128
        .global         _Z22matrix_scale_and_minusiiP6float2S0_fS0_
        .type           _Z22matrix_scale_and_minusiiP6float2S0_fS0_,@function
        .size           _Z22matrix_scale_and_minusiiP6float2S0_fS0_,(.L_x_190 - _Z22matrix_scale_and_minusiiP6float2S0_fS0_)
        .other          _Z22matrix_scale_and_minusiiP6float2S0_fS0_,@"STO_CUDA_ENTRY STV_DEFAULT"
_Z22matrix_scale_and_minusiiP6float2S0_fS0_:
.text._Z22matrix_scale_and_minusiiP6float2S0_fS0_:
[----:B------:R-:W-:Y:S01]  /*0000*/  LDC R1, c[0x0][0x37c] ;  /* 0x0000df00ff017b82 */ /* 0x000fe20000000800 */
[----:B------:R-:W0:Y:S07]  /*0010*/  S2R R0, SR_TID.X ;  /* 0x0000000000007919 */ /* 0x000e2e0000002100 */
[----:B------:R-:W0:Y:S01]  /*0020*/  S2UR UR4, SR_CTAID.X ;  /* 0x00000000000479c3 */ /* 0x000e220000002500 */
[----:B------:R-:W1:Y:S01]  /*0030*/  LDCU UR6, c[0x0][0x380] ;  /* 0x00007000ff0677ac */ /* 0x000e620008000800 */
[----:B------:R-:W2:Y:S06]  /*0040*/  S2R R14, SR_TID.Y ;  /* 0x00000000000e7919 */ /* 0x000eac0000002200 */
[----:B------:R-:W0:Y:S08]  /*0050*/  LDC R17, c[0x0][0x360] ;  /* 0x0000d800ff117b82 */ /* 0x000e300000000800 */
[----:B------:R-:W2:Y:S08]  /*0060*/  S2UR UR5, SR_CTAID.Y ;  /* 0x00000000000579c3 */ /* 0x000eb00000002600 */
[----:B------:R-:W2:Y:S01]  /*0070*/  LDC R15, c[0x0][0x364] ;  /* 0x0000d900ff0f7b82 */ /* 0x000ea20000000800 */
[----:B0-----:R-:W-:-:S05]  /*0080*/  IMAD R0, R17, UR4, R0 ;  /* 0x0000000411007c24 */ /* 0x001fca000f8e0200 */
[----:B-1----:R-:W-:Y:S01]  /*0090*/  ISETP.GE.AND P0, PT, R0, UR6, PT ;  /* 0x0000000600007c0c */ /* 0x002fe2000bf06270 */
[----:B--2---:R-:W-:-:S12]  /*00a0*/  IMAD R14, R15, UR5, R14 ;  /* 0x000000050f0e7c24 */ /* 0x004fd8000f8e020e */
[----:B------:R-:W-:Y:S05]  /*00b0*/  @P0 EXIT ;  /* 0x000000000000094d */ /* 0x000fea0003800000 */
[----:B------:R-:W0:Y:S01]  /*00c0*/  LDCU UR4, c[0x0][0x374] ;  /* 0x00006e80ff0477ac */ /* 0x000e220008000800 */
[----:B------:R-:W1:Y:S01]  /*00d0*/  LDCU UR5, c[0x0][0x370] ;  /* 0x00006e00ff0577ac */ /* 0x000e620008000800 */
[----:B------:R-:W2:Y:S01]  /*00e0*/  LDCU.64 UR6, c[0x0][0x358] ;  /* 0x00006b00ff0677ac */ /* 0x000ea20008000a00 */
[----:B------:R-:W3:Y:S01]  /*00f0*/  LDCU UR8, c[0x0][0x398] ;  /* 0x00007300ff0877ac */ /* 0x000ee20008000800 */
[----:B0-----:R-:W-:Y:S02]  /*0100*/  IMAD R15, R15, UR4, RZ ;  /* 0x000000040f0f7c24 */ /* 0x001fe4000f8e02ff */
[----:B-12---:R-:W-:-:S07]  /*0110*/  IMAD R17, R17, UR5, RZ ;  /* 0x0000000511117c24 */ /* 0x006fce000f8e02ff */
.L_x_3:
[----:B------:R-:W0:Y:S01]  /*0120*/  LDC R21, c[0x0][0x384] ;  /* 0x0000e100ff157b82 */ /* 0x000e220000000800 */
[----:B------:R-:W-:Y:S01]  /*0130*/  BSSY.RECONVERGENT B0, `(.L_x_0) ;  /* 0x0000014000007945 */ /* 0x000fe20003800200 */
[----:B0-----:R-:W-:-:S13]  /*0140*/  ISETP.GE.AND P0, PT, R14, R21, PT ;  /* 0x000000150e00720c */ /* 0x001fda0003f06270 */
[----:B----4-:R-:W-:Y:S05]  /*0150*/  @P0 BRA `(.L_x_1) ;  /* 0x0000000000440947 */ /* 0x010fea0003800000 */
[----:B------:R-:W0:Y:S01]  /*0160*/  LDC.64 R2, c[0x0][0x388] ;  /* 0x0000e200ff027b82 */ /* 0x000e220000000a00 */
[----:B------:R-:W-:-:S07]  /*0170*/  MOV R16, R14 ;  /* 0x0000000e00107202 */ /* 0x000fce0000000f00 */
[----:B------:R-:W1:Y:S08]  /*0180*/  LDC.64 R4, c[0x0][0x3a0] ;  /* 0x0000e800ff047b82 */ /* 0x000e700000000a00 */
[----:B------:R-:W2:Y:S02]  /*0190*/  LDC.64 R6, c[0x0][0x390] ;  /* 0x0000e400ff067b82 */ /* 0x000ea40000000a00 */
.L_x_2:
[----:B------:R-:W-:-:S04]  /*01a0*/  IMAD R13, R0, R21, R16 ;  /* 0x00000015000d7224 */ /* 0x000fc800078e0210 */
[----:B0---4-:R-:W-:-:S06]  /*01b0*/  IMAD.WIDE R10, R13, 0x8, R2 ;  /* 0x000000080d0a7825 */ /* 0x011fcc00078e0202 */
[----:B------:R-:W4:Y:S01]  /*01c0*/  LDG.E.64 R10, desc[UR6][R10.64] ;  /* 0x000000060a0a7981 */ /* 0x000f22000c1e1b00 */
[----:B-1----:R-:W-:-:S04]  /*01d0*/  IMAD.WIDE R8, R13, 0x8, R4 ;  /* 0x000000080d087825 */ /* 0x002fc800078e0204 */
[----:B--2---:R-:W-:Y:S01]  /*01e0*/  IMAD.WIDE R12, R13, 0x8, R6 ;  /* 0x000000080d0c7825 */ /* 0x004fe200078e0206 */
[----:B----4-:R4:W-:Y:S05]  /*01f0*/  STG.E.64 desc[UR6][R8.64], R10 ;  /* 0x0000000a08007986 */ /* 0x0109ea000c101b06 */
[----:B------:R-:W3:Y:S01]  /*0200*/  LDG.E.64 R12, desc[UR6][R12.64] ;  /* 0x000000060c0c7981 */ /* 0x000ee2000c1e1b00 */
[----:B------:R-:W-:-:S04]  /*0210*/  IADD3 R16, PT, PT, R15, R16, RZ ;  /* 0x000000100f107210 */ /* 0x000fc80007ffe0ff */
[----:B------:R-:W-:Y:S01]  /*0220*/  ISETP.GE.AND P0, PT, R16, R21, PT ;  /* 0x000000151000720c */ /* 0x000fe20003f06270 */
[----:B---3--:R-:W-:Y:S01]  /*0230*/  FFMA R18, R10, UR8, -R12 ;  /* 0x000000080a127c23 */ /* 0x008fe2000800080c */
[----:B------:R-:W-:-:S05]  /*0240*/  FFMA R19, R11, UR8, -R13 ;  /* 0x000000080b137c23 */ /* 0x000fca000800080d */
[----:B------:R4:W-:Y:S06]  /*0250*/  STG.E.64 desc[UR6][R8.64], R18 ;  /* 0x0000001208007986 */ /* 0x0009ec000c101b06 */
[----:B------:R-:W-:Y:S05]  /*0260*/  @!P0 BRA `(.L_x_2) ;  /* 0xfffffffc00cc8947 */ /* 0x000fea000383ffff */
.L_x_1:
[----:B---3--:R-:W-:Y:S05]  /*0270*/  BSYNC.RECONVERGENT B0 ;  /* 0x0000000000007941 */ /* 0x008fea0003800200 */
.L_x_0:
[----:B------:R-:W0:Y:S01]  /*0280*/  LDCU UR4, c[0x0][0x380] ;  /* 0x00007000ff0477ac */ /* 0x000e220008000800 */
[----:B------:R-:W-:-:S04]  /*0290*/  IADD3 R0, PT, PT, R17, R0, RZ ;  /* 0x0000000011007210 */ /* 0x000fc80007ffe0ff */
[----:B0-----:R-:W-:-:S13]  /*02a0*/  ISETP.GE.AND P0, PT, R0, UR4, PT ;  /* 0x0000000400007c0c */ /* 0x001fda000bf06270 */
[----:B------:R-:W-:Y:S05]  /*02b0*/  @!P0 BRA `(.L_x_3) ;  /* 0xfffffffc00988947 */ /* 0x000fea000383ffff */
[----:B------:R-:W-:Y:S05]  /*02c0*/  EXIT ;  /* 0x000000000000794d */ /* 0x000fea0003800000 */
.L_x_4:
[----:B------:R-:W-:-:S00]  /*02d0*/  BRA `(.L_x_4) ;  /* 0xfffffffc00fc7947 */ /* 0x000fc0000383ffff */
[----:B------:R-:W-:-:S00]  /*02e0*/  NOP ;  /* 0x0000000000007918 */ /* 0x000fc00000000000 */
        /* <DEDUP_REMOVED lines=9> */
.L_x_190:


//--------------------- .text._Z18matrix_dot_productiiP6float2S0_ --------------------------
	.section	.text._Z18matrix_dot_productiiP6float2S0_,"ax",@progbits
	.align	128
        .global         _Z18matrix_dot_productiiP6float2S0_
        .type           _Z18matrix_dot_productiiP6float2S0_,@function
        .size           _Z18matrix_dot_productiiP6float2S0_,(.L_x_191 - _Z18matrix_dot_productiiP6float2S0_)
        .other          _Z18matrix_dot_productiiP6float2S0_,@"STO_CUDA_ENTRY STV_DEFAULT"
_Z18matrix_dot_productiiP6float2S0_:
.text._Z18matrix_dot_productiiP6float2S0_:
        /* <DEDUP_REMOVED lines=15> */
[----:B0-----:R-:W-:Y:S02]  /*00f0*/  IMAD R11, R11, UR4, RZ ;  /* 0x000000040b0b7c24 */ /* 0x001fe4000f8e02ff */
[----:B-12---:R-:W-:-:S07]  /*0100*/  IMAD R13, R13, UR5, RZ ;  /* 0x000000050d0d7c24 */ /* 0x006fce000f8e02ff */
.L_x_8:
[----:B------:R-:W0:Y:S01]  /*0110*/  LDC R19, c[0x0][0x384] ;  /* 0x0000e100ff137b82 */ /* 0x000e220000000800 */
[----:B------:R-:W-:Y:S01]  /*0120*/  BSSY.RECONVERGENT B0, `(.L_x_5) ;  /* 0x0000013000007945 */ /* 0x000fe20003800200 */
[----:B0-----:R-:W-:-:S13]  /*0130*/  ISETP.GE.AND P0, PT, R10, R19, PT ;  /* 0x000000130a00720c */ /* 0x001fda0003f06270 */
[----:B--2---:R-:W-:Y:S05]  /*0140*/  @P0 BRA `(.L_x_6) ;  /* 0x0000000000400947 */ /* 0x004fea0003800000 */
[----:B------:R-:W0:Y:S01]  /*0150*/  LDC.64 R2, c[0x0][0x388] ;  /* 0x0000e200ff027b82 */ /* 0x000e220000000a00 */
[----:B------:R-:W-:-:S07]  /*0160*/  MOV R12, R10 ;  /* 0x0000000a000c7202 */ /* 0x000fce0000000f00 */
[----:B------:R-:W1:Y:S02]  /*0170*/  LDC.64 R4, c[0x0][0x390] ;  /* 0x0000e400ff047b82 */ /* 0x000e640000000a00 */
.L_x_7:
[----:B--2---:R-:W-:-:S04]  /*0180*/  IMAD R7, R0, R19, R12 ;  /* 0x0000001300077224 */ /* 0x004fc800078e020c */
[----:B0-----:R-:W-:-:S04]  /*0190*/  IMAD.WIDE R8, R7, 0x8, R2 ;  /* 0x0000000807087825 */ /* 0x001fc800078e0202 */
[----:B-1----:R-:W-:Y:S02]  /*01a0*/  IMAD.WIDE R6, R7, 0x8, R4 ;  /* 0x0000000807067825 */ /* 0x002fe400078e0204 */
[----:B------:R-:W2:Y:S04]  /*01b0*/  LDG.E.64 R8, desc[UR6][R8.64] ;  /* 0x0000000608087981 */ /* 0x000ea8000c1e1b00 */
[----:B------:R-:W2:Y:S01]  /*01c0*/  LDG.E.64 R14, desc[UR6][R6.64] ;  /* 0x00000006060e7981 */ /* 0x000ea2000c1e1b00 */
[----:B------:R-:W-:-:S04]  /*01d0*/  IADD3 R12, PT, PT, R11, R12, RZ ;  /* 0x0000000c0b0c7210 */ /* 0x000fc80007ffe0ff */
[----:B------:R-:W-:Y:S01]  /*01e0*/  ISETP.GE.AND P0, PT, R12, R19, PT ;  /* 0x000000130c00720c */ /* 0x000fe20003f06270 */
[-C--:B--2---:R-:W-:Y:S01]  /*01f0*/  FMUL R17, R9, R15.reuse ;  /* 0x0000000f09117220 */ /* 0x084fe20000400000 */
[----:B------:R-:W-:-:S03]  /*0200*/  FMUL R18, R8, R15 ;  /* 0x0000000f08127220 */ /* 0x000fc60000400000 */
[-C--:B------:R-:W-:Y:S01]  /*0210*/  FFMA R16, R8, R14.reuse, -R17 ;  /* 0x0000000e08107223 */ /* 0x080fe20000000811 */
[----:B------:R-:W-:-:S05]  /*0220*/  FFMA R17, R9, R14, R18 ;  /* 0x0000000e09117223 */ /* 0x000fca0000000012 */
[----:B------:R2:W-:Y:S02]  /*0230*/  STG.E.64 desc[UR6][R6.64], R16 ;  /* 0x0000001006007986 */ /* 0x0005e4000c101b06 */
[----:B------:R-:W-:Y:S05]  /*0240*/  @!P0 BRA `(.L_x_7) ;  /* 0xfffffffc00cc8947 */ /* 0x000fea000383ffff */
.L_x_6:
[----:B------:R-:W-:Y:S05]  /*0250*/  BSYNC.RECONVERGENT B0 ;  /* 0x0000000000007941 */ /* 0x000fea0003800200 */
.L_x_5:
[----:B------:R-:W0:Y:S01]  /*0260*/  LDCU UR4, c[0x0][0x380] ;  /* 0x00007000ff0477ac */ /* 0x000e220008000800 */
[----:B------:R-:W-:-:S04]  /*0270*/  IADD3 R0, PT, PT, R13, R0, RZ ;  /* 0x000000000d007210 */ /* 0x000fc80007ffe0ff */
[----:B0-----:R-:W-:-:S13]  /*0280*/  ISETP.GE.AND P0, PT, R0, UR4, PT ;  /* 0x0000000400007c0c */ /* 0x001fda000bf06270 */
[----:B------:R-:W-:Y:S05]  /*0290*/  @!P0 BRA `(.L_x_8) ;  /* 0xfffffffc009c8947 */ /* 0x000fea000383ffff */
[----:B------:R-:W-:Y:S05]  /*02a0*/  EXIT ;  /* 0x000000000000794d */ /* 0x000fea0003800000 */
.L_x_9:
        /* <DEDUP_REMOVED lines=13> */
.L_x_191:


//--------------------- .text._Z11psi_adjointiiP6float2S0_ --------------------------
	.section	.text._Z11psi_adjointiiP6float2S0_,"ax",@progbits
	.align	128
        .global         _Z11psi_adjointiiP6float2S0_
        .type           _Z11psi_adjointiiP6float2S0_,@function
        .size           _Z11psi_adjointiiP6float2S0_,(.L_x_192 - _Z11psi_adjointiiP6float2S0_)
        .other          _Z11psi_adjointiiP6float2S0_,@"STO_CUDA_ENTRY STV_DEFAULT"
_Z11psi_adjointiiP6float2S0_:
.text._Z11psi_adjointiiP6float2S0_:
        /* <DEDUP_REMOVED lines=14> */
[----:B------:R-:W2:Y:S01]  /*00e0*/  LDCU UR5, c[0x0][0x384] ;  /* 0x00007080ff0577ac */ /* 0x000ea20008000800 */
[----:B------:R-:W3:Y:S01]  /*00f0*/  LDCU.64 UR8, c[0x0][0x358] ;  /* 0x00006b00ff0877ac */ /* 0x000ee20008000a00 */
[----:B------:R-:W-:Y:S01]  /*0100*/  UIADD3 UR4, UPT, UPT, UR4, -0x1, URZ ;  /* 0xffffffff04047890 */ /* 0x000fe2000fffe0ff */
[----:B0-----:R-:W-:Y:S02]  /*0110*/  IMAD R11, R11, UR6, RZ ;  /* 0x000000060b0b7c24 */ /* 0x001fe4000f8e02ff */
[----:B-1----:R-:W-:Y:S01]  /*0120*/  IMAD R13, R13, UR7, RZ ;  /* 0x000000070d0d7c24 */ /* 0x002fe2000f8e02ff */
[----:B--23--:R-:W-:-:S12]  /*0130*/  UIADD3 UR5, UPT, UPT, UR5, -0x1, URZ ;  /* 0xffffffff05057890 */ /* 0x00cfd8000fffe0ff */
.L_x_13:
[----:B------:R-:W0:Y:S01]  /*0140*/  LDC R15, c[0x0][0x384] ;  /* 0x0000e100ff0f7b82 */ /* 0x000e220000000800 */
[----:B------:R-:W-:Y:S01]  /*0150*/  BSSY.RECONVERGENT B0, `(.L_x_10) ;  /* 0x000001e000007945 */ /* 0x000fe20003800200 */
[----:B0-----:R-:W-:-:S13]  /*0160*/  ISETP.GE.AND P0, PT, R0, R15, PT ;  /* 0x0000000f0000720c */ /* 0x001fda0003f06270 */
[----:B--2---:R-:W-:Y:S05]  /*0170*/  @P0 BRA `(.L_x_11) ;  /* 0x00000000006c0947 */ /* 0x004fea0003800000 */
[----:B------:R-:W0:Y:S01]  /*0180*/  LDC.64 R2, c[0x0][0x388] ;  /* 0x0000e200ff027b82 */ /* 0x000e220000000a00 */
[CC--:B------:R-:W-:Y:S01]  /*0190*/  IMAD R12, R10.reuse, R15.reuse, RZ ;  /* 0x0000000f0a0c7224 */ /* 0x0c0fe200078e02ff */
[----:B------:R-:W-:Y:S02]  /*01a0*/  ISETP.NE.AND P0, PT, R10, UR4, PT ;  /* 0x000000040a007c0c */ /* 0x000fe4000bf05270 */
[----:B------:R-:W-:Y:S02]  /*01b0*/  MOV R14, R0 ;  /* 0x00000000000e7202 */ /* 0x000fe40000000f00 */
[----:B------:R-:W-:Y:S02]  /*01c0*/  IADD3 R19, PT, PT, R12, R15, RZ ;  /* 0x0000000f0c137210 */ /* 0x000fe40007ffe0ff */
[----:B------:R-:W1:Y:S02]  /*01d0*/  LDC.64 R4, c[0x0][0x390] ;  /* 0x0000e400ff047b82 */ /* 0x000e640000000a00 */
[----:B------:R-:W-:-:S07]  /*01e0*/  SEL R19, R19, RZ, P0 ;  /* 0x000000ff13137207 */ /* 0x000fce0000000000 */
.L_x_12:
[-C--:B--2---:R-:W-:Y:S02]  /*01f0*/  IADD3 R23, PT, PT, R12, R14.reuse, RZ ;  /* 0x0000000e0c177210 */ /* 0x084fe40007ffe0ff */
[----:B------:R-:W-:Y:S02]  /*0200*/  ISETP.NE.AND P0, PT, R14, UR5, PT ;  /* 0x000000050e007c0c */ /* 0x000fe4000bf05270 */
[----:B------:R-:W-:Y:S01]  /*0210*/  IADD3 R17, PT, PT, R19, R14, RZ ;  /* 0x0000000e13117210 */ /* 0x000fe20007ffe0ff */
[C---:B------:R-:W-:Y:S02]  /*0220*/  VIADD R7, R23.reuse, 0x1 ;  /* 0x0000000117077836 */ /* 0x040fe40000000000 */
[----:B0-----:R-:W-:-:S03]  /*0230*/  IMAD.WIDE R8, R23, 0x8, R2 ;  /* 0x0000000817087825 */ /* 0x001fc600078e0202 */
[----:B------:R-:W-:Y:S01]  /*0240*/  SEL R7, R12, R7, !P0 ;  /* 0x000000070c077207 */ /* 0x000fe20004000000 */
[--C-:B------:R-:W-:Y:S02]  /*0250*/  IMAD.WIDE R16, R17, 0x8, R2.reuse ;  /* 0x0000000811107825 */ /* 0x100fe400078e0202 */
[----:B------:R-:W2:Y:S02]  /*0260*/  LDG.E.64 R8, desc[UR8][R8.64] ;  /* 0x0000000808087981 */ /* 0x000ea4000c1e1b00 */
[----:B------:R-:W-:Y:S02]  /*0270*/  IMAD.WIDE R6, R7, 0x8, R2 ;  /* 0x0000000807067825 */ /* 0x000fe400078e0202 */
[----:B------:R-:W2:Y:S04]  /*0280*/  LDG.E R17, desc[UR8][R16.64] ;  /* 0x0000000810117981 */ /* 0x000ea8000c1e1900 */
[----:B------:R-:W3:Y:S01]  /*0290*/  LDG.E R6, desc[UR8][R6.64+0x4] ;  /* 0x0000040806067981 */ /* 0x000ee2000c1e1900 */
[----:B------:R-:W-:-:S02]  /*02a0*/  IMAD.MOV.U32 R21, RZ, RZ, RZ ;  /* 0x000000ffff157224 */ /* 0x000fc400078e00ff */
[----:B-1----:R-:W-:Y:S01]  /*02b0*/  IMAD.WIDE R22, R23, 0x8, R4 ;  /* 0x0000000817167825 */ /* 0x002fe200078e0204 */
[----:B------:R-:W-:-:S04]  /*02c0*/  IADD3 R14, PT, PT, R11, R14, RZ ;  /* 0x0000000e0b0e7210 */ /* 0x000fc80007ffe0ff */
[----:B------:R-:W-:Y:S01]  /*02d0*/  ISETP.GE.AND P0, PT, R14, R15, PT ;  /* 0x0000000f0e00720c */ /* 0x000fe20003f06270 */
[----:B--2---:R-:W-:Y:S01]  /*02e0*/  FADD R20, R17, -R8 ;  /* 0x8000000811147221 */ /* 0x004fe20000000000 */
[----:B---3--:R-:W-:-:S04]  /*02f0*/  FADD R25, R6, -R9 ;  /* 0x8000000906197221 */ /* 0x008fc80000000000 */
[----:B------:R-:W-:-:S05]  /*0300*/  FADD R20, R20, R25 ;  /* 0x0000001914147221 */ /* 0x000fca0000000000 */
[----:B------:R2:W-:Y:S02]  /*0310*/  STG.E.64 desc[UR8][R22.64], R20 ;  /* 0x0000001416007986 */ /* 0x0005e4000c101b08 */
[----:B------:R-:W-:Y:S05]  /*0320*/  @!P0 BRA `(.L_x_12) ;  /* 0xfffffffc00b08947 */ /* 0x000fea000383ffff */
.L_x_11:
[----:B------:R-:W-:Y:S05]  /*0330*/  BSYNC.RECONVERGENT B0 ;  /* 0x0000000000007941 */ /* 0x000fea0003800200 */
.L_x_10:
[----:B------:R-:W0:Y:S01]  /*0340*/  LDCU UR6, c[0x0][0x380] ;  /* 0x00007000ff0677ac */ /* 0x000e220008000800 */
[----:B------:R-:W-:-:S04]  /*0350*/  IADD3 R10, PT, PT, R13, R10, RZ ;  /* 0x0000000a0d0a7210 */ /* 0x000fc80007ffe0ff */
[----:B0-----:R-:W-:-:S13]  /*0360*/  ISETP.GE.AND P0, PT, R10, UR6, PT ;  /* 0x000000060a007c0c */ /* 0x001fda000bf06270 */
[----:B------:R-:W-:Y:S05]  /*0370*/  @!P0 BRA `(.L_x_13) ;  /* 0xfffffffc00708947 */ /* 0x000fea000383ffff */
[----:B------:R-:W-:Y:S05]  /*0380*/  EXIT ;  /* 0x000000000000794d */ /* 0x000fea0003800000 */
.L_x_14:
        /* <DEDUP_REMOVED lines=15> */
.L_x_192:


//--------------------- .text._Z10calc_psi_ViiP6float2S0_ --------------------------
	.section	.text._Z10calc_psi_ViiP6float2S0_,"ax",@progbits
	.align	128
        .global         _Z10calc_psi_ViiP6float2S0_
        .type           _Z10calc_psi_ViiP6float2S0_,@function
        .size           _Z10calc_psi_ViiP6float2S0_,(.L_x_193 - _Z10calc_psi_ViiP6float2S0_)
        .other          _Z10calc_psi_ViiP6float2S0_,@"STO_CUDA_ENTRY STV_DEFAULT"
_Z10calc_psi_ViiP6float2S0_:
.text._Z10calc_psi_ViiP6float2S0_:
        /* <DEDUP_REMOVED lines=17> */
.L_x_18:
[----:B0-----:R-:W0:Y:S01]  /*0110*/  LDC R15, c[0x0][0x384] ;  /* 0x0000e100ff0f7b82 */ /* 0x001e220000000800 */
[----:B------:R-:W-:Y:S01]  /*0120*/  BSSY.RECONVERGENT B0, `(.L_x_15) ;  /* 0x000001d000007945 */ /* 0x000fe20003800200 */
[----:B0-----:R-:W-:-:S13]  /*0130*/  ISETP.GE.AND P0, PT, R0, R15, PT ;  /* 0x0000000f0000720c */ /* 0x001fda0003f06270 */
[----:B------:R-:W-:Y:S05]  /*0140*/  @P0 BRA `(.L_x_16) ;  /* 0x0000000000680947 */ /* 0x000fea0003800000 */
[----:B------:R-:W0:Y:S01]  /*0150*/  LDCU UR4, c[0x0][0x380] ;  /* 0x00007000ff0477ac */ /* 0x000e220008000800 */
[----:B------:R-:W1:Y:S01]  /*0160*/  LDC.64 R2, c[0x0][0x388] ;  /* 0x0000e200ff027b82 */ /* 0x000e620000000a00 */
[C---:B------:R-:W-:Y:S01]  /*0170*/  ISETP.NE.AND P0, PT, R10.reuse, RZ, PT ;  /* 0x000000ff0a00720c */ /* 0x040fe20003f05270 */
[----:B------:R-:W-:Y:S01]  /*0180*/  IMAD R13, R10, R15, -0x1 ;  /* 0xffffffff0a0d7424 */ /* 0x000fe200078e020f */
[----:B------:R-:W-:-:S05]  /*0190*/  MOV R12, R0 ;  /* 0x00000000000c7202 */ /* 0x000fca0000000f00 */
[----:B------:R-:W2:Y:S01]  /*01a0*/  LDC.64 R4, c[0x0][0x390] ;  /* 0x0000e400ff047b82 */ /* 0x000ea20000000a00 */
[----:B0-----:R-:W-:-:S04]  /*01b0*/  SEL R6, R10, UR4, P0 ;  /* 0x000000040a067c07 */ /* 0x001fc80008000000 */
[----:B------:R-:W-:-:S07]  /*01c0*/  IADD3 R14, PT, PT, R6, -0x1, RZ ;  /* 0xffffffff060e7810 */ /* 0x000fce0007ffe0ff */
.L_x_17:
[----:B------:R-:W-:Y:S01]  /*01d0*/  ISETP.NE.AND P0, PT, R12, RZ, PT ;  /* 0x000000ff0c00720c */ /* 0x000fe20003f05270 */
[-CC-:B------:R-:W-:Y:S02]  /*01e0*/  IMAD R19, R14, R15.reuse, R12.reuse ;  /* 0x0000000f0e137224 */ /* 0x180fe400078e020c */
[-C--:B0-----:R-:W-:Y:S01]  /*01f0*/  IMAD R21, R10, R15.reuse, R12 ;  /* 0x0000000f0a157224 */ /* 0x081fe200078e020c */
[----:B------:R-:W-:Y:S01]  /*0200*/  SEL R6, R12, R15, P0 ;  /* 0x0000000f0c067207 */ /* 0x000fe20000000000 */
[----:B-1----:R-:W-:-:S03]  /*0210*/  IMAD.WIDE R18, R19, 0x8, R2 ;  /* 0x0000000813127825 */ /* 0x002fc600078e0202 */
[----:B------:R-:W-:Y:S01]  /*0220*/  IADD3 R9, PT, PT, R13, R6, RZ ;  /* 0x000000060d097210 */ /* 0x000fe20007ffe0ff */
[--C-:B------:R-:W-:Y:S02]  /*0230*/  IMAD.WIDE R6, R21, 0x8, R2.reuse ;  /* 0x0000000815067825 */ /* 0x100fe400078e0202 */
[----:B------:R-:W3:Y:S02]  /*0240*/  LDG.E R18, desc[UR6][R18.64] ;  /* 0x0000000612127981 */ /* 0x000ee4000c1e1900 */
[----:B------:R-:W-:Y:S02]  /*0250*/  IMAD.WIDE R8, R9, 0x8, R2 ;  /* 0x0000000809087825 */ /* 0x000fe400078e0202 */
[----:B------:R-:W3:Y:S04]  /*0260*/  LDG.E R7, desc[UR6][R6.64] ;  /* 0x0000000606077981 */ /* 0x000ee8000c1e1900 */
[----:B------:R-:W4:Y:S01]  /*0270*/  LDG.E R8, desc[UR6][R8.64] ;  /* 0x0000000608087981 */ /* 0x000f22000c1e1900 */
[----:B--2---:R-:W-:Y:S01]  /*0280*/  IMAD.WIDE R20, R21, 0x8, R4 ;  /* 0x0000000815147825 */ /* 0x004fe200078e0204 */
[----:B------:R-:W-:-:S04]  /*0290*/  IADD3 R12, PT, PT, R11, R12, RZ ;  /* 0x0000000c0b0c7210 */ /* 0x000fc80007ffe0ff */
[----:B------:R-:W-:Y:S01]  /*02a0*/  ISETP.GE.AND P0, PT, R12, R15, PT ;  /* 0x0000000f0c00720c */ /* 0x000fe20003f06270 */
[--C-:B---3--:R-:W-:Y:S01]  /*02b0*/  FADD R22, R18, -R7.reuse ;  /* 0x8000000712167221 */ /* 0x108fe20000000000 */
[----:B----4-:R-:W-:-:S05]  /*02c0*/  FADD R23, R8, -R7 ;  /* 0x8000000708177221 */ /* 0x010fca0000000000 */
[----:B------:R0:W-:Y:S06]  /*02d0*/  STG.E.64 desc[UR6][R20.64], R22 ;  /* 0x0000001614007986 */ /* 0x0001ec000c101b06 */
[----:B------:R-:W-:Y:S05]  /*02e0*/  @!P0 BRA `(.L_x_17) ;  /* 0xfffffffc00b88947 */ /* 0x000fea000383ffff */
.L_x_16:
[----:B------:R-:W-:Y:S05]  /*02f0*/  BSYNC.RECONVERGENT B0 ;  /* 0x0000000000007941 */ /* 0x000fea0003800200 */
.L_x_15:
[----:B------:R-:W1:Y:S01]  /*0300*/  LDCU UR4, c[0x0][0x380] ;  /* 0x00007000ff0477ac */ /* 0x000e620008000800 */
[----:B------:R-:W-:-:S04]  /*0310*/  IADD3 R10, PT, PT, R17, R10, RZ ;  /* 0x0000000a110a7210 */ /* 0x000fc80007ffe0ff */
[----:B-1----:R-:W-:-:S13]  /*0320*/  ISETP.GE.AND P0, PT, R10, UR4, PT ;  /* 0x000000040a007c0c */ /* 0x002fda000bf06270 */
[----:B------:R-:W-:Y:S05]  /*0330*/  @!P0 BRA `(.L_x_18) ;  /* 0xfffffffc00748947 */ /* 0x000fea000383ffff */
[----:B------:R-:W-:Y:S05]  /*0340*/  EXIT ;  /* 0x000000000000794d */ /* 0x000fea0003800000 */
.L_x_19:
        /* <DEDUP_REMOVED lines=11> */
.L_x_193:


//--------------------- .text._Z13r_calculationiiP6float2S0_S0_ --------------------------
	.section	.text._Z13r_calculationiiP6float2S0_S0_,"ax",@progbits
	.align	128
        .global         _Z13r_calculationiiP6float2S0_S0_
        .type           _Z13r_calculationiiP6float2S0_S0_,@function
        .size           _Z13r_calculationiiP6float2S0_S0_,(.L_x_194 - _Z13r_calculationiiP6float2S0_S0_)
        .other          _Z13r_calculationiiP6float2S0_S0_,@"STO_CUDA_ENTRY STV_DEFAULT"
_Z13r_calculationiiP6float2S0_S0_:
.text._Z13r_calculationiiP6float2S0_S0_:
        /* <DEDUP_REMOVED lines=17> */
.L_x_23:
[----:B------:R-:W0:Y:S01]  /*0110*/  LDC R23, c[0x0][0x384] ;  /* 0x0000e100ff177b82 */ /* 0x000e220000000800 */
[----:B------:R-:W-:Y:S01]  /*0120*/  BSSY.RECONVERGENT B0, `(.L_x_20) ;  /* 0x0000016000007945 */ /* 0x000fe20003800200 */
[----:B0-----:R-:W-:-:S13]  /*0130*/  ISETP.GE.AND P0, PT, R0, R23, PT ;  /* 0x000000170000720c */ /* 0x001fda0003f06270 */
[----:B---3--:R-:W-:Y:S05]  /*0140*/  @P0 BRA `(.L_x_21) ;  /* 0x00000000004c0947 */ /* 0x008fea0003800000 */
[----:B------:R-:W0:Y:S01]  /*0150*/  LDC.64 R2, c[0x0][0x388] ;  /* 0x0000e200ff027b82 */ /* 0x000e220000000a00 */
[----:B------:R-:W-:-:S07]  /*0160*/  MOV R18, R0 ;  /* 0x0000000000127202 */ /* 0x000fce0000000f00 */
[----:B------:R-:W1:Y:S08]  /*0170*/  LDC.64 R4, c[0x0][0x390] ;  /* 0x0000e400ff047b82 */ /* 0x000e700000000a00 */
[----:B------:R-:W2:Y:S02]  /*0180*/  LDC.64 R6, c[0x0][0x398] ;  /* 0x0000e600ff067b82 */ /* 0x000ea40000000a00 */
.L_x_22:
[----:B---3--:R-:W-:-:S04]  /*0190*/  IMAD R9, R10, R23, R18 ;  /* 0x000000170a097224 */ /* 0x008fc800078e0212 */
[----:B-1----:R-:W-:-:S04]  /*01a0*/  IMAD.WIDE R12, R9, 0x8, R4 ;  /* 0x00000008090c7825 */ /* 0x002fc800078e0204 */
[C---:B--2---:R-:W-:Y:S02]  /*01b0*/  IMAD.WIDE R16, R9.reuse, 0x8, R6 ;  /* 0x0000000809107825 */ /* 0x044fe400078e0206 */
[----:B------:R-:W2:Y:S02]  /*01c0*/  LDG.E.64 R12, desc[UR6][R12.64] ;  /* 0x000000060c0c7981 */ /* 0x000ea4000c1e1b00 */
[----:B0-----:R-:W-:Y:S02]  /*01d0*/  IMAD.WIDE R8, R9, 0x8, R2 ;  /* 0x0000000809087825 */ /* 0x001fe400078e0202 */
[----:B------:R-:W2:Y:S04]  /*01e0*/  LDG.E.64 R16, desc[UR6][R16.64] ;  /* 0x0000000610107981 */ /* 0x000ea8000c1e1b00 */
[----:B------:R-:W3:Y:S01]  /*01f0*/  LDG.E.64 R14, desc[UR6][R8.64] ;  /* 0x00000006080e7981 */ /* 0x000ee2000c1e1b00 */
[----:B------:R-:W-:-:S04]  /*0200*/  IADD3 R18, PT, PT, R11, R18, RZ ;  /* 0x000000120b127210 */ /* 0x000fc80007ffe0ff */
[----:B------:R-:W-:Y:S01]  /*0210*/  ISETP.GE.AND P0, PT, R18, R23, PT ;  /* 0x000000171200720c */ /* 0x000fe20003f06270 */
[----:B--2---:R-:W-:Y:S01]  /*0220*/  FADD R21, R12, R16 ;  /* 0x000000100c157221 */ /* 0x004fe20000000000 */
[----:B------:R-:W-:-:S03]  /*0230*/  FADD R20, R13, R17 ;  /* 0x000000110d147221 */ /* 0x000fc60000000000 */
[----:B---3--:R-:W-:Y:S01]  /*0240*/  FADD R14, R14, R21 ;  /* 0x000000150e0e7221 */ /* 0x008fe20000000000 */
[----:B------:R-:W-:-:S05]  /*0250*/  FADD R15, R15, R20 ;  /* 0x000000140f0f7221 */ /* 0x000fca0000000000 */
[----:B------:R3:W-:Y:S02]  /*0260*/  STG.E.64 desc[UR6][R8.64], R14 ;  /* 0x0000000e08007986 */ /* 0x0007e4000c101b06 */
[----:B------:R-:W-:Y:S05]  /*0270*/  @!P0 BRA `(.L_x_22) ;  /* 0xfffffffc00c48947 */ /* 0x000fea000383ffff */
.L_x_21:
[----:B------:R-:W-:Y:S05]  /*0280*/  BSYNC.RECONVERGENT B0 ;  /* 0x0000000000007941 */ /* 0x000fea0003800200 */
.L_x_20:
[----:B------:R-:W0:Y:S01]  /*0290*/  LDCU UR4, c[0x0][0x380] ;  /* 0x00007000ff0477ac */ /* 0x000e220008000800 */
[----:B------:R-:W-:-:S04]  /*02a0*/  IADD3 R10, PT, PT, R19, R10, RZ ;  /* 0x0000000a130a7210 */ /* 0x000fc80007ffe0ff */
[----:B0-----:R-:W-:-:S13]  /*02b0*/  ISETP.GE.AND P0, PT, R10, UR4, PT ;  /* 0x000000040a007c0c */ /* 0x001fda000bf06270 */
[----:B------:R-:W-:Y:S05]  /*02c0*/  @!P0 BRA `(.L_x_23) ;  /* 0xfffffffc00908947 */ /* 0x000fea000383ffff */
[----:B------:R-:W-:Y:S05]  /*02d0*/  EXIT ;  /* 0x000000000000794d */ /* 0x000fea0003800000 */
.L_x_24:
        /* <DEDUP_REMOVED lines=10> */
.L_x_194:


//--------------------- .text._Z10Rho_updateiiP6float2S0_S0_ --------------------------
	.section	.text._Z10Rho_updateiiP6float2S0_S0_,"ax",@progbits
	.align	128
        .global         _Z10Rho_updateiiP6float2S0_S0_
        .type           _Z10Rho_updateiiP6float2S0_S0_,@function
        .size           _Z10Rho_updateiiP6float2S0_S0_,(.L_x_195 - _Z10Rho_updateiiP6float2S0_S0_)
        .other          _Z10Rho_updateiiP6float2S0_S0_,@"STO_CUDA_ENTRY STV_DEFAULT"
_Z10Rho_updateiiP6float2S0_S0_:
.text._Z10Rho_updateiiP6float2S0_S0_:
        /* <DEDUP_REMOVED lines=17> */
.L_x_28:
        /* <DEDUP_REMOVED lines=8> */
.L_x_27:
[----:B---3--:R-:W-:-:S04]  /*0190*/  IMAD R9, R0, R23, R16 ;  /* 0x0000001700097224 */ /* 0x008fc800078e0210 */
[----:B0-----:R-:W-:-:S04]  /*01a0*/  IMAD.WIDE R10, R9, 0x8, R2 ;  /* 0x00000008090a7825 */ /* 0x001fc800078e0202 */
[C---:B-1----:R-:W-:Y:S02]  /*01b0*/  IMAD.WIDE R12, R9.reuse, 0x8, R4 ;  /* 0x00000008090c7825 */ /* 0x042fe400078e0204 */
[----:B------:R-:W3:Y:S02]  /*01c0*/  LDG.E R10, desc[UR6][R10.64] ;  /* 0x000000060a0a7981 */ /* 0x000ee4000c1e1900 */
[----:B--2---:R-:W-:Y:S02]  /*01d0*/  IMAD.WIDE R8, R9, 0x8, R6 ;  /* 0x0000000809087825 */ /* 0x004fe400078e0206 */
[----:B------:R-:W3:Y:S04]  /*01e0*/  LDG.E R13, desc[UR6][R12.64] ;  /* 0x000000060c0d7981 */ /* 0x000ee8000c1e1900 */
[----:B------:R-:W2:Y:S01]  /*01f0*/  LDG.E R18, desc[UR6][R8.64] ;  /* 0x0000000608127981 */ /* 0x000ea2000c1e1900 */
[----:B------:R-:W-:Y:S01]  /*0200*/  HFMA2 R21, -RZ, RZ, 0, 0 ;  /* 0x00000000ff157431 */ /* 0x000fe200000001ff */
[----:B------:R-:W-:-:S04]  /*0210*/  IADD3 R16, PT, PT, R15, R16, RZ ;  /* 0x000000100f107210 */ /* 0x000fc80007ffe0ff */
[----:B------:R-:W-:Y:S01]  /*0220*/  ISETP.GE.AND P0, PT, R16, R23, PT ;  /* 0x000000171000720c */ /* 0x000fe20003f06270 */
[----:B---3--:R-:W-:-:S04]  /*0230*/  FADD R19, R10, -R13 ;  /* 0x8000000d0a137221 */ /* 0x008fc80000000000 */
[----:B--2---:R-:W-:-:S05]  /*0240*/  FFMA R20, R19, 3.9999998989515006542e-05, R18 ;  /* 0x3827c5ac13147823 */ /* 0x004fca0000000012 */
[----:B------:R3:W-:Y:S03]  /*0250*/  STG.E.64 desc[UR6][R8.64], R20 ;  /* 0x0000001408007986 */ /* 0x0007e6000c101b06 */
[----:B------:R-:W-:Y:S05]  /*0260*/  @!P0 BRA `(.L_x_27) ;  /* 0xfffffffc00c88947 */ /* 0x000fea000383ffff */
.L_x_26:
[----:B------:R-:W-:Y:S05]  /*0270*/  BSYNC.RECONVERGENT B0 ;  /* 0x0000000000007941 */ /* 0x000fea0003800200 */
.L_x_25:
[----:B------:R-:W0:Y:S01]  /*0280*/  LDCU UR4, c[0x0][0x380] ;  /* 0x00007000ff0477ac */ /* 0x000e220008000800 */
[----:B------:R-:W-:-:S04]  /*0290*/  IADD3 R0, PT, PT, R17, R0, RZ ;  /* 0x0000000011007210 */ /* 0x000fc80007ffe0ff */
[----:B0-----:R-:W-:-:S13]  /*02a0*/  ISETP.GE.AND P0, PT, R0, UR4, PT ;  /* 0x0000000400007c0c */ /* 0x001fda000bf06270 */
[----:B------:R-:W-:Y:S05]  /*02b0*/  @!P0 BRA `(.L_x_28) ;  /* 0xfffffffc00948947 */ /* 0x000fea000383ffff */
[----:B------:R-:W-:Y:S05]  /*02c0*/  EXIT ;  /* 0x000000000000794d */ /* 0x000fea0003800000 */
.L_x_29:
        /* <DEDUP_REMOVED lines=11> */
.L_x_195:


//--------------------- .text._Z10Eta_updateiiP6float2S0_S0_ --------------------------
	.section	.text._Z10Eta_updateiiP6float2S0_S0_,"ax",@progbits
	.align	128
        .global         _Z10Eta_updateiiP6float2S0_S0_
        .type           _Z10Eta_updateiiP6float2S0_S0_,@function
        .size           _Z10Eta_updateiiP6float2S0_S0_,(.L_x_196 - _Z10Eta_updateiiP6float2S0_S0_)
        .other          _Z10Eta_updateiiP6float2S0_S0_,@"STO_CUDA_ENTRY STV_DEFAULT"
_Z10Eta_updateiiP6float2S0_S0_:
.text._Z10Eta_updateiiP6float2S0_S0_:
        /* <DEDUP_REMOVED lines=17> */
.L_x_33:
        /* <DEDUP_REMOVED lines=8> */
.L_x_32:
[----:B---3--:R-:W-:-:S04]  /*0190*/  IMAD R9, R10, R23, R18 ;  /* 0x000000170a097224 */ /* 0x008fc800078e0212 */
[----:B0-----:R-:W-:-:S04]  /*01a0*/  IMAD.WIDE R12, R9, 0x8, R2 ;  /* 0x00000008090c7825 */ /* 0x001fc800078e0202 */
[C---:B-1----:R-:W-:Y:S02]  /*01b0*/  IMAD.WIDE R16, R9.reuse, 0x8, R4 ;  /* 0x0000000809107825 */ /* 0x042fe400078e0204 */
[----:B------:R-:W3:Y:S02]  /*01c0*/  LDG.E.64 R12, desc[UR6][R12.64] ;  /* 0x000000060c0c7981 */ /* 0x000ee4000c1e1b00 */
[----:B--2---:R-:W-:Y:S02]  /*01d0*/  IMAD.WIDE R8, R9, 0x8, R6 ;  /* 0x0000000809087825 */ /* 0x004fe400078e0206 */
[----:B------:R-:W3:Y:S04]  /*01e0*/  LDG.E.64 R16, desc[UR6][R16.64] ;  /* 0x0000000610107981 */ /* 0x000ee8000c1e1b00 */
[----:B------:R-:W2:Y:S01]  /*01f0*/  LDG.E.64 R14, desc[UR6][R8.64] ;  /* 0x00000006080e7981 */ /* 0x000ea2000c1e1b00 */
[----:B------:R-:W-:-:S04]  /*0200*/  IADD3 R18, PT, PT, R11, R18, RZ ;  /* 0x000000120b127210 */ /* 0x000fc80007ffe0ff */
[----:B------:R-:W-:Y:S01]  /*0210*/  ISETP.GE.AND P0, PT, R18, R23, PT ;  /* 0x000000171200720c */ /* 0x000fe20003f06270 */
[----:B---3--:R-:W-:Y:S01]  /*0220*/  FADD R21, R12, -R16 ;  /* 0x800000100c157221 */ /* 0x008fe20000000000 */
[----:B------:R-:W-:-:S03]  /*0230*/  FADD R20, R13, -R17 ;  /* 0x800000110d147221 */ /* 0x000fc60000000000 */
[----:B--2---:R-:W-:Y:S01]  /*0240*/  FFMA R14, R21, 9.9999997473787516356e-06, R14 ;  /* 0x3727c5ac150e7823 */ /* 0x004fe2000000000e */
[----:B------:R-:W-:-:S05]  /*0250*/  FFMA R15, R20, 9.9999997473787516356e-06, R15 ;  /* 0x3727c5ac140f7823 */ /* 0x000fca000000000f */
[----:B------:R3:W-:Y:S02]  /*0260*/  STG.E.64 desc[UR6][R8.64], R14 ;  /* 0x0000000e08007986 */ /* 0x0007e4000c101b06 */
[----:B------:R-:W-:Y:S05]  /*0270*/  @!P0 BRA `(.L_x_32) ;  /* 0xfffffffc00c48947 */ /* 0x000fea000383ffff */
.L_x_31:
[----:B------:R-:W-:Y:S05]  /*0280*/  BSYNC.RECONVERGENT B0 ;  /* 0x0000000000007941 */ /* 0x000fea0003800200 */
.L_x_30:
[----:B------:R-:W0:Y:S01]  /*0290*/  LDCU UR4, c[0x0][0x380] ;  /* 0x00007000ff0477ac */ /* 0x000e220008000800 */
[----:B------:R-:W-:-:S04]  /*02a0*/  IADD3 R10, PT, PT, R19, R10, RZ ;  /* 0x0000000a130a7210 */ /* 0x000fc80007ffe0ff */
[----:B0-----:R-:W-:-:S13]  /*02b0*/  ISETP.GE.AND P0, PT, R10, UR4, PT ;  /* 0x000000040a007c0c */ /* 0x001fda000bf06270 */
[----:B------:R-:W-:Y:S05]  /*02c0*/  @!P0 BRA `(.L_x_33) ;  /* 0xfffffffc00908947 */ /* 0x000fea000383ffff */
[----:B------:R-:W-:Y:S05]  /*02d0*/  EXIT ;  /* 0x000000000000794d */ /* 0x000fea0003800000 */
.L_x_34:
        /* <DEDUP_REMOVED lines=10> */
.L_x_196:


//--------------------- .text._Z9Xi_updateiiP6float2S0_S0_ --------------------------
	.section	.text._Z9Xi_updateiiP6float2S0_S0_,"ax",@progbits
	.align	128
        .global         _Z9Xi_updateiiP6float2S0_S0_
        .type           _Z9Xi_updateiiP6float2S0_S0_,@function
        .size           _Z9Xi_updateiiP6float2S0_S0_,(.L_x_197 - _Z9Xi_updateiiP6float2S0_S0_)
        .other          _Z9Xi_updateiiP6float2S0_S0_,@"STO_CUDA_ENTRY STV_DEFAULT"
_Z9Xi_updateiiP6float2S0_S0_:
.text._Z9Xi_updateiiP6float2S0_S0_:
        /* <DEDUP_REMOVED lines=17> */
.L_x_38:
        /* <DEDUP_REMOVED lines=8> */
.L_x_37:
[----:B---3--:R-:W-:-:S04]  /*0190*/  IMAD R13, R0, R23, R16 ;  /* 0x00000017000d7224 */ /* 0x008fc800078e0210 */
[----:B-1----:R-:W-:-:S04]  /*01a0*/  IMAD.WIDE R10, R13, 0x8, R4 ;  /* 0x000000080d0a7825 */ /* 0x002fc800078e0204 */
[----:B0-----:R-:W-:Y:S02]  /*01b0*/  IMAD.WIDE R8, R13, 0x8, R2 ;  /* 0x000000080d087825 */ /* 0x001fe400078e0202 */
[----:B------:R-:W3:Y:S04]  /*01c0*/  LDG.E R11, desc[UR6][R10.64] ;  /* 0x000000060a0b7981 */ /* 0x000ee8000c1e1900 */
[----:B------:R-:W3:Y:S02]  /*01d0*/  LDG.E R12, desc[UR6][R8.64] ;  /* 0x00000006080c7981 */ /* 0x000ee4000c1e1900 */
[----:B---3--:R-:W-:-:S04]  /*01e0*/  FADD R12, R12, -R11 ;  /* 0x8000000b0c0c7221 */ /* 0x008fc80000000000 */
[----:B------:R-:W-:Y:S01]  /*01f0*/  FMUL R19, R12, 9.9999999747524270788e-07 ;  /* 0x358637bd0c137820 */ /* 0x000fe20000400000 */
[----:B--2---:R-:W-:-:S04]  /*0200*/  IMAD.WIDE R12, R13, 0x8, R6 ;  /* 0x000000080d0c7825 */ /* 0x004fc800078e0206 */
[----:B------:R3:W-:Y:S04]  /*0210*/  STG.E desc[UR6][R8.64], R19 ;  /* 0x0000001308007986 */ /* 0x0007e8000c101906 */
[----:B------:R-:W2:Y:S01]  /*0220*/  LDG.E R18, desc[UR6][R12.64] ;  /* 0x000000060c127981 */ /* 0x000ea2000c1e1900 */
[----:B------:R-:W-:Y:S01]  /*0230*/  HFMA2 R21, -RZ, RZ, 0, 0 ;  /* 0x00000000ff157431 */ /* 0x000fe200000001ff */
[----:B------:R-:W-:-:S04]  /*0240*/  IADD3 R16, PT, PT, R15, R16, RZ ;  /* 0x000000100f107210 */ /* 0x000fc80007ffe0ff */
[----:B------:R-:W-:Y:S01]  /*0250*/  ISETP.GE.AND P0, PT, R16, R23, PT ;  /* 0x000000171000720c */ /* 0x000fe20003f06270 */
[----:B--2---:R-:W-:-:S05]  /*0260*/  FADD R20, R19, R18 ;  /* 0x0000001213147221 */ /* 0x004fca0000000000 */
[----:B------:R3:W-:Y:S07]  /*0270*/  STG.E.64 desc[UR6][R12.64], R20 ;  /* 0x000000140c007986 */ /* 0x0007ee000c101b06 */
[----:B------:R-:W-:Y:S05]  /*0280*/  @!P0 BRA `(.L_x_37) ;  /* 0xfffffffc00c08947 */ /* 0x000fea000383ffff */
.L_x_36:
[----:B------:R-:W-:Y:S05]  /*0290*/  BSYNC.RECONVERGENT B0 ;  /* 0x0000000000007941 */ /* 0x000fea0003800200 */
.L_x_35:
[----:B------:R-:W0:Y:S01]  /*02a0*/  LDCU UR4, c[0x0][0x380] ;  /* 0x00007000ff0477ac */ /* 0x000e220008000800 */
[----:B------:R-:W-:-:S04]  /*02b0*/  IADD3 R0, PT, PT, R17, R0, RZ ;  /* 0x0000000011007210 */ /* 0x000fc80007ffe0ff */
[----:B0-----:R-:W-:-:S13]  /*02c0*/  ISETP.GE.AND P0, PT, R0, UR4, PT ;  /* 0x0000000400007c0c */ /* 0x001fda000bf06270 */
[----:B------:R-:W-:Y:S05]  /*02d0*/  @!P0 BRA `(.L_x_38) ;  /* 0xfffffffc008c8947 */ /* 0x000fea000383ffff */
[----:B------:R-:W-:Y:S05]  /*02e0*/  EXIT ;  /* 0x000000000000794d */ /* 0x000fea0003800000 */
.L_x_39:
        /* <DEDUP_REMOVED lines=9> */
.L_x_197:


//--------------------- .text._Z8W_updateiiP6float2S0_S0_ --------------------------
	.section	.text._Z8W_updateiiP6float2S0_S0_,"ax",@progbits
	.align	128
        .global         _Z8W_updateiiP6float2S0_S0_
        .type           _Z8W_updateiiP6float2S0_S0_,@function
        .size           _Z8W_updateiiP6float2S0_S0_,(.L_x_186 - _Z8W_updateiiP6float2S0_S0_)
        .other          _Z8W_updateiiP6float2S0_S0_,@"STO_CUDA_ENTRY STV_DEFAULT"
_Z8W_updateiiP6float2S0_S0_:
.text._Z8W_updateiiP6float2S0_S0_:
        /* <DEDUP_REMOVED lines=18> */
.L_x_45:
[----:B------:R-:W0:Y:S01]  /*0120*/  LDCU UR4, c[0x0][0x384] ;  /* 0x00007080ff0477ac */ /* 0x000e220008000800 */
[----:B------:R-:W-:Y:S01]  /*0130*/  BSSY.RECONVERGENT B2, `(.L_x_40) ;  /* 0x0000022000027945 */ /* 0x000fe20003800200 */
[----:B0-----:R-:W-:-:S13]  /*0140*/  ISETP.GE.AND P0, PT, R8, UR4, PT ;  /* 0x0000000408007c0c */ /* 0x001fda000bf06270 */
[----:B----4-:R-:W-:Y:S05]  /*0150*/  @P0 BRA `(.L_x_41) ;  /* 0x00000000007c0947 */ /* 0x010fea0003800000 */
[----:B------:R-:W0:Y:S01]  /*0160*/  LDC.64 R6, c[0x0][0x388] ;  /* 0x0000e200ff067b82 */ /* 0x000e220000000a00 */
[----:B------:R-:W-:-:S07]  /*0170*/  IMAD.MOV.U32 R11, RZ, RZ, R8 ;  /* 0x000000ffff0b7224 */ /* 0x000fce00078e0008 */
[----:B------:R-:W1:Y:S08]  /*0180*/  LDC.64 R4, c[0x0][0x390] ;  /* 0x0000e400ff047b82 */ /* 0x000e700000000a00 */
[----:B------:R-:W2:Y:S02]  /*0190*/  LDC.64 R2, c[0x0][0x398] ;  /* 0x0000e600ff027b82 */ /* 0x000ea40000000a00 */
.L_x_44:
[----:B---3--:R-:W-:-:S04]  /*01a0*/  IMAD R13, R9, UR8, R11 ;  /* 0x00000008090d7c24 */ /* 0x008fc8000f8e020b */
[----:B0-----:R-:W-:-:S05]  /*01b0*/  IMAD.WIDE R14, R13, 0x8, R6 ;  /* 0x000000080d0e7825 */ /* 0x001fca00078e0206 */
[----:B------:R-:W3:Y:S01]  /*01c0*/  LDG.E R0, desc[UR6][R14.64] ;  /* 0x000000060e007981 */ /* 0x000ee2000c1e1900 */
[----:B----4-:R-:W-:Y:S01]  /*01d0*/  IMAD.MOV.U32 R17, RZ, RZ, 0x46c35000 ;  /* 0x46c35000ff117424 */ /* 0x010fe200078e00ff */
[----:B------:R-:W-:Y:S01]  /*01e0*/  BSSY.RECONVERGENT B1, `(.L_x_42) ;  /* 0x000000c000017945 */ /* 0x000fe20003800200 */
[----:B------:R-:W-:-:S04]  /*01f0*/  IMAD.MOV.U32 R16, RZ, RZ, 0x3827c5ac ;  /* 0x3827c5acff107424 */ /* 0x000fc800078e00ff */
[----:B------:R-:W-:-:S04]  /*0200*/  FFMA R16, R17, -R16, 1 ;  /* 0x3f80000011107423 */ /* 0x000fc80000000810 */
[----:B------:R-:W-:Y:S01]  /*0210*/  FFMA R17, R16, R17, 25000 ;  /* 0x46c3500010117423 */ /* 0x000fe20000000011 */
[----:B---3--:R-:W0:Y:S03]  /*0220*/  FCHK P0, R0, 3.9999998989515006542e-05 ;  /* 0x3827c5ac00007902 */ /* 0x008e260000000000 */
[----:B------:R-:W-:-:S04]  /*0230*/  FFMA R16, R0, R17, RZ ;  /* 0x0000001100107223 */ /* 0x000fc800000000ff */
[----:B------:R-:W-:-:S04]  /*0240*/  FFMA R18, R16, -3.9999998989515006542e-05, R0 ;  /* 0xb827c5ac10127823 */ /* 0x000fc80000000000 */
[----:B------:R-:W-:Y:S01]  /*0250*/  FFMA R16, R17, R18, R16 ;  /* 0x0000001211107223 */ /* 0x000fe20000000010 */
[----:B0-----:R-:W-:Y:S06]  /*0260*/  @!P0 BRA `(.L_x_43) ;  /* 0x00000000000c8947 */ /* 0x001fec0003800000 */
[----:B------:R-:W-:-:S07]  /*0270*/  MOV R14, 0x290 ;  /* 0x00000290000e7802 */ /* 0x000fce0000000f00 */
[----:B-12---:R-:W-:Y:S05]  /*0280*/  CALL.REL.NOINC `($__internal_0_$__cuda_sm3x_div_rn_noftz_f32_slowpath) ;  /* 0x0000000000487944 */ /* 0x006fea0003c00000 */
[----:B------:R-:W-:-:S07]  /*0290*/  IMAD.MOV.U32 R16, RZ, RZ, R0 ;  /* 0x000000ffff107224 */ /* 0x000fce00078e0000 */
.L_x_43:
[----:B------:R-:W-:Y:S05]  /*02a0*/  BSYNC.RECONVERGENT B1 ;  /* 0x0000000000017941 */ /* 0x000fea0003800200 */
.L_x_42:
[----:B-1----:R-:W-:-:S06]  /*02b0*/  IMAD.WIDE R14, R13, 0x8, R4 ;  /* 0x000000080d0e7825 */ /* 0x002fcc00078e0204 */
[----:B------:R-:W3:Y:S01]  /*02c0*/  LDG.E R15, desc[UR6][R14.64] ;  /* 0x000000060e0f7981 */ /* 0x000ee2000c1e1900 */
[----:B------:R-:W-:Y:S01]  /*02d0*/  IMAD.MOV.U32 R19, RZ, RZ, RZ ;  /* 0x000000ffff137224 */ /* 0x000fe200078e00ff */
[----:B------:R-:W-:-:S04]  /*02e0*/  IADD3 R11, PT, PT, R10, R11, RZ ;  /* 0x0000000b0a0b7210 */ /* 0x000fc80007ffe0ff */
[----:B------:R-:W-:Y:S01]  /*02f0*/  ISETP.GE.AND P0, PT, R11, UR8, PT ;  /* 0x000000080b007c0c */ /* 0x000fe2000bf06270 */
[----:B---3--:R-:W-:Y:S01]  /*0300*/  FADD R0, R15, R16 ;  /* 0x000000100f007221 */ /* 0x008fe20000000000 */
[----:B--2---:R-:W-:-:S04]  /*0310*/  IMAD.WIDE R16, R13, 0x8, R2 ;  /* 0x000000080d107825 */ /* 0x004fc800078e0202 */
[----:B------:R-:W-:-:S05]  /*0320*/  FMNMX R18, RZ, R0, !PT ;  /* 0x00000000ff127209 */ /* 0x000fca0007800000 */
[----:B------:R4:W-:Y:S02]  /*0330*/  STG.E.64 desc[UR6][R16.64], R18 ;  /* 0x0000001210007986 */ /* 0x0009e4000c101b06 */
[----:B------:R-:W-:Y:S05]  /*0340*/  @!P0 BRA `(.L_x_44) ;  /* 0xfffffffc00948947 */ /* 0x000fea000383ffff */
.L_x_41:
[----:B---3--:R-:W-:Y:S05]  /*0350*/  BSYNC.RECONVERGENT B2 ;  /* 0x0000000000027941 */ /* 0x008fea0003800200 */
.L_x_40:
[----:B------:R-:W0:Y:S01]  /*0360*/  LDCU UR4, c[0x0][0x380] ;  /* 0x00007000ff0477ac */ /* 0x000e220008000800 */
[----:B------:R-:W-:-:S05]  /*0370*/  IMAD.IADD R9, R12, 0x1, R9 ;  /* 0x000000010c097824 */ /* 0x000fca00078e0209 */
[----:B0-----:R-:W-:-:S13]  /*0380*/  ISETP.GE.AND P0, PT, R9, UR4, PT ;  /* 0x0000000409007c0c */ /* 0x001fda000bf06270 */
[----:B------:R-:W-:Y:S05]  /*0390*/  @!P0 BRA `(.L_x_45) ;  /* 0xfffffffc00608947 */ /* 0x000fea000383ffff */
[----:B------:R-:W-:Y:S05]  /*03a0*/  EXIT ;  /* 0x000000000000794d */ /* 0x000fea0003800000 */
        .weak           $__internal_0_$__cuda_sm3x_div_rn_noftz_f32_slowpath
        .type           $__internal_0_$__cuda_sm3x_div_rn_noftz_f32_slowpath,@function
        .size           $__internal_0_$__cuda_sm3x_div_rn_noftz_f32_slowpath,(.L_x_186 - $__internal_0_$__cuda_sm3x_div_rn_noftz_f32_slowpath)
$__internal_0_$__cuda_sm3x_div_rn_noftz_f32_slowpath:
[--C-:B------:R-:W-:Y:S01]  /*03b0*/  SHF.R.U32.HI R15, RZ, 0x17, R0.reuse ;  /* 0x00000017ff0f7819 */ /* 0x100fe20000011600 */
[----:B------:R-:W-:Y:S04]  /*03c0*/  BSSY.RECONVERGENT B0, `(.L_x_46) ;  /* 0x000005c000007945 */ /* 0x000fe80003800200 */
[----:B------:R-:W-:Y:S01]  /*03d0*/  BSSY.RELIABLE B3, `(.L_x_47) ;  /* 0x000001a000037945 */ /* 0x000fe20003800100 */
[----:B------:R-:W-:Y:S01]  /*03e0*/  IMAD.MOV.U32 R16, RZ, RZ, R0 ;  /* 0x000000ffff107224 */ /* 0x000fe200078e0000 */
[----:B------:R-:W-:-:S05]  /*03f0*/  LOP3.LUT R18, R15, 0xff, RZ, 0xc0, !PT ;  /* 0x000000ff0f127812 */ /* 0x000fca00078ec0ff */
[----:B------:R-:W-:-:S05]  /*0400*/  VIADD R17, R18, 0xffffffff ;  /* 0xffffffff12117836 */ /* 0x000fca0000000000 */
[----:B------:R-:W-:-:S13]  /*0410*/  ISETP.GT.U32.OR P0, PT, R17, 0xfd, !PT ;  /* 0x000000fd1100780c */ /* 0x000fda0007f04470 */
[----:B------:R-:W-:Y:S01]  /*0420*/  @!P0 IMAD.MOV.U32 R15, RZ, RZ, RZ ;  /* 0x000000ffff0f8224 */ /* 0x000fe200078e00ff */
[----:B------:R-:W-:Y:S06]  /*0430*/  @!P0 BRA `(.L_x_48) ;  /* 0x00000000004c8947 */ /* 0x000fec0003800000 */
[----:B------:R-:W-:-:S13]  /*0440*/  FSETP.GTU.FTZ.AND P0, PT, |R0|, +INF , PT ;  /* 0x7f8000000000780b */ /* 0x000fda0003f1c200 */
[----:B------:R-:W-:Y:S05]  /*0450*/  @P0 BREAK.RELIABLE B3 ;  /* 0x0000000000030942 */ /* 0x000fea0003800100 */
[----:B------:R-:W-:Y:S05]  /*0460*/  @P0 BRA `(.L_x_49) ;  /* 0x0000000400400947 */ /* 0x000fea0003800000 */
[----:B------:R-:W-:-:S05]  /*0470*/  HFMA2 R15, -RZ, RZ, 0.51904296875, -5.671875 ;  /* 0x3827c5acff0f7431 */ /* 0x000fca00000001ff */
[----:B------:R-:W-:-:S13]  /*0480*/  LOP3.LUT P0, RZ, R15, 0x7fffffff, R16, 0xc8, !PT ;  /* 0x7fffffff0fff7812 */ /* 0x000fda000780c810 */
[----:B------:R-:W-:Y:S05]  /*0490*/  @!P0 BREAK.RELIABLE B3 ;  /* 0x0000000000038942 */ /* 0x000fea0003800100 */
[----:B------:R-:W-:Y:S05]  /*04a0*/  @!P0 BRA `(.L_x_50) ;  /* 0x0000000400288947 */ /* 0x000fea0003800000 */
[----:B------:R-:W-:-:S13]  /*04b0*/  LOP3.LUT P0, RZ, R16, 0x7fffffff, RZ, 0xc0, !PT ;  /* 0x7fffffff10ff7812 */ /* 0x000fda000780c0ff */
[----:B------:R-:W-:Y:S05]  /*04c0*/  @!P0 BREAK.RELIABLE B3 ;  /* 0x0000000000038942 */ /* 0x000fea0003800100 */
[----:B------:R-:W-:Y:S05]  /*04d0*/  @!P0 BRA `(.L_x_51) ;  /* 0x0000000400148947 */ /* 0x000fea0003800000 */
[----:B------:R-:W-:Y:S02]  /*04e0*/  FSETP.NEU.FTZ.AND P1, PT, |R0|, +INF , PT ;  /* 0x7f8000000000780b */ /* 0x000fe40003f3d200 */
[----:B------:R-:W-:-:S04]  /*04f0*/  LOP3.LUT P0, RZ, R15, 0x7fffffff, RZ, 0xc0, !PT ;  /* 0x7fffffff0fff7812 */ /* 0x000fc8000780c0ff */
[----:B------:R-:W-:-:S13]  /*0500*/  PLOP3.LUT P0, PT, P1, P0, PT, 0x2f, 0xf2 ;  /* 0x0000000000f2781c */ /* 0x000fda0000f00577 */
[----:B------:R-:W-:Y:S05]  /*0510*/  @P0 BREAK.RELIABLE B3 ;  /* 0x0000000000030942 */ /* 0x000fea0003800100 */
[----:B------:R-:W-:Y:S05]  /*0520*/  @P0 BRA `(.L_x_52) ;  /* 0x0000000000f40947 */ /* 0x000fea0003800000 */
[----:B------:R-:W-:-:S13]  /*0530*/  ISETP.GE.AND P0, PT, R17, RZ, PT ;  /* 0x000000ff1100720c */ /* 0x000fda0003f06270 */
[----:B------:R-:W-:Y:S02]  /*0540*/  @P0 IMAD.MOV.U32 R15, RZ, RZ, RZ ;  /* 0x000000ffff0f0224 */ /* 0x000fe400078e00ff */
[----:B------:R-:W-:Y:S01]  /*0550*/  @!P0 FFMA R16, R0, 1.84467440737095516160e+19, RZ ;  /* 0x5f80000000108823 */ /* 0x000fe200000000ff */
[----:B------:R-:W-:-:S07]  /*0560*/  @!P0 IMAD.MOV.U32 R15, RZ, RZ, -0x40 ;  /* 0xffffffc0ff0f8424 */ /* 0x000fce00078e00ff */
.L_x_48:
[----:B------:R-:W-:Y:S05]  /*0570*/  BSYNC.RELIABLE B3 ;  /* 0x0000000000037941 */ /* 0x000fea0003800100 */
.L_x_47:
[----:B------:R-:W-:Y:S01]  /*0580*/  UMOV UR4, 0x3827c5ac ;  /* 0x3827c5ac00047882 */ /* 0x000fe20000000000 */
[----:B------:R-:W-:Y:S01]  /*0590*/  VIADD R18, R18, 0xffffff81 ;  /* 0xffffff8112127836 */ /* 0x000fe20000000000 */
[----:B------:R-:W-:Y:S01]  /*05a0*/  UIADD3 UR4, UPT, UPT, UR4, 0x7800000, URZ ;  /* 0x0780000004047890 */ /* 0x000fe2000fffe0ff */
[----:B------:R-:W-:Y:S02]  /*05b0*/  BSSY.RECONVERGENT B3, `(.L_x_53) ;  /* 0x0000033000037945 */ /* 0x000fe40003800200 */
[----:B------:R-:W-:Y:S01]  /*05c0*/  IMAD R0, R18, -0x800000, R16 ;  /* 0xff80000012007824 */ /* 0x000fe200078e0210 */
[----:B------:R-:W-:Y:S02]  /*05d0*/  IADD3 R15, PT, PT, R15, 0xf, R18 ;  /* 0x0000000f0f0f7810 */ /* 0x000fe40007ffe012 */
[----:B------:R-:W-:-:S03]  /*05e0*/  FADD.FTZ R19, -RZ, -UR4 ;  /* 0x80000004ff137e21 */ /* 0x000fc60008010100 */
[----:B------:R-:W0:Y:S02]  /*05f0*/  MUFU.RCP R17, UR4 ;  /* 0x0000000400117d08 */ /* 0x000e240008001000 */
[----:B0-----:R-:W-:-:S04]  /*0600*/  FFMA R20, R17, R19, 1 ;  /* 0x3f80000011147423 */ /* 0x001fc80000000013 */
[----:B------:R-:W-:-:S04]  /*0610*/  FFMA R17, R17, R20, R17 ;  /* 0x0000001411117223 */ /* 0x000fc80000000011 */
[----:B------:R-:W-:-:S04]  /*0620*/  FFMA R16, R0, R17, RZ ;  /* 0x0000001100107223 */ /* 0x000fc800000000ff */
[----:B------:R-:W-:-:S04]  /*0630*/  FFMA R20, R19, R16, R0 ;  /* 0x0000001013147223 */ /* 0x000fc80000000000 */
[----:B------:R-:W-:-:S04]  /*0640*/  FFMA R20, R17, R20, R16 ;  /* 0x0000001411147223 */ /* 0x000fc80000000010 */
[----:B------:R-:W-:-:S04]  /*0650*/  FFMA R19, R19, R20, R0 ;  /* 0x0000001413137223 */ /* 0x000fc80000000000 */
[----:B------:R-:W-:-:S05]  /*0660*/  FFMA R0, R17, R19, R20 ;  /* 0x0000001311007223 */ /* 0x000fca0000000014 */
[----:B------:R-:W-:-:S04]  /*0670*/  SHF.R.U32.HI R16, RZ, 0x17, R0 ;  /* 0x00000017ff107819 */ /* 0x000fc80000011600 */
[----:B------:R-:W-:-:S04]  /*0680*/  LOP3.LUT R16, R16, 0xff, RZ, 0xc0, !PT ;  /* 0x000000ff10107812 */ /* 0x000fc800078ec0ff */
[----:B------:R-:W-:-:S05]  /*0690*/  IADD3 R21, PT, PT, R16, R15, RZ ;  /* 0x0000000f10157210 */ /* 0x000fca0007ffe0ff */
[----:B------:R-:W-:-:S05]  /*06a0*/  VIADD R16, R21, 0xffffffff ;  /* 0xffffffff15107836 */ /* 0x000fca0000000000 */
[----:B------:R-:W-:-:S13]  /*06b0*/  ISETP.GE.U32.AND P0, PT, R16, 0xfe, PT ;  /* 0x000000fe1000780c */ /* 0x000fda0003f06070 */
[----:B------:R-:W-:Y:S05]  /*06c0*/  @!P0 BRA `(.L_x_54) ;  /* 0x0000000000808947 */ /* 0x000fea0003800000 */
[----:B------:R-:W-:-:S13]  /*06d0*/  ISETP.GT.AND P0, PT, R21, 0xfe, PT ;  /* 0x000000fe1500780c */ /* 0x000fda0003f04270 */
[----:B------:R-:W-:Y:S05]  /*06e0*/  @P0 BRA `(.L_x_55) ;  /* 0x00000000006c0947 */ /* 0x000fea0003800000 */
[----:B------:R-:W-:-:S13]  /*06f0*/  ISETP.GE.AND P0, PT, R21, 0x1, PT ;  /* 0x000000011500780c */ /* 0x000fda0003f06270 */
[----:B------:R-:W-:Y:S05]  /*0700*/  @P0 BRA `(.L_x_56) ;  /* 0x0000000000740947 */ /* 0x000fea0003800000 */
[----:B------:R-:W-:Y:S02]  /*0710*/  ISETP.GE.AND P0, PT, R21, -0x18, PT ;  /* 0xffffffe81500780c */ /* 0x000fe40003f06270 */
[----:B------:R-:W-:-:S11]  /*0720*/  LOP3.LUT R0, R0, 0x80000000, RZ, 0xc0, !PT ;  /* 0x8000000000007812 */ /* 0x000fd600078ec0ff */
[----:B------:R-:W-:Y:S05]  /*0730*/  @!P0 BRA `(.L_x_56) ;  /* 0x0000000000688947 */ /* 0x000fea0003800000 */
[CCC-:B------:R-:W-:Y:S01]  /*0740*/  FFMA.RZ R15, R17.reuse, R19.reuse, R20.reuse ;  /* 0x00000013110f7223 */ /* 0x1c0fe2000000c014 */
[-CC-:B------:R-:W-:Y:S01]  /*0750*/  FFMA.RM R16, R17, R19.reuse, R20.reuse ;  /* 0x0000001311107223 */ /* 0x180fe20000004014 */
[C---:B------:R-:W-:Y:S02]  /*0760*/  ISETP.NE.AND P2, PT, R21.reuse, RZ, PT ;  /* 0x000000ff1500720c */ /* 0x040fe40003f45270 */
[----:B------:R-:W-:Y:S02]  /*0770*/  ISETP.NE.AND P1, PT, R21, RZ, PT ;  /* 0x000000ff1500720c */ /* 0x000fe40003f25270 */
[----:B------:R-:W-:Y:S01]  /*0780*/  LOP3.LUT R18, R15, 0x7fffff, RZ, 0xc0, !PT ;  /* 0x007fffff0f127812 */ /* 0x000fe200078ec0ff */
[----:B------:R-:W-:Y:S01]  /*0790*/  FFMA.RP R15, R17, R19, R20 ;  /* 0x00000013110f7223 */ /* 0x000fe20000008014 */
[----:B------:R-:W-:Y:S02]  /*07a0*/  VIADD R17, R21, 0x20 ;  /* 0x0000002015117836 */ /* 0x000fe40000000000 */
[----:B------:R-:W-:Y:S01]  /*07b0*/  LOP3.LUT R18, R18, 0x800000, RZ, 0xfc, !PT ;  /* 0x0080000012127812 */ /* 0x000fe200078efcff */
[----:B------:R-:W-:Y:S01]  /*07c0*/  IMAD.MOV R19, RZ, RZ, -R21 ;  /* 0x000000ffff137224 */ /* 0x000fe200078e0a15 */
[----:B------:R-:W-:-:S02]  /*07d0*/  FSETP.NEU.FTZ.AND P0, PT, R15, R16, PT ;  /* 0x000000100f00720b */ /* 0x000fc40003f1d000 */
[----:B------:R-:W-:Y:S02]  /*07e0*/  SHF.L.U32 R17, R18, R17, RZ ;  /* 0x0000001112117219 */ /* 0x000fe400000006ff */
[----:B------:R-:W-:Y:S02]  /*07f0*/  SEL R15, R19, RZ, P2 ;  /* 0x000000ff130f7207 */ /* 0x000fe40001000000 */
[----:B------:R-:W-:Y:S02]  /*0800*/  ISETP.NE.AND P1, PT, R17, RZ, P1 ;  /* 0x000000ff1100720c */ /* 0x000fe40000f25270 */
[----:B------:R-:W-:Y:S02]  /*0810*/  SHF.R.U32.HI R15, RZ, R15, R18 ;  /* 0x0000000fff0f7219 */ /* 0x000fe40000011612 */
[----:B------:R-:W-:Y:S02]  /*0820*/  PLOP3.LUT P0, PT, P0, P1, PT, 0xf8, 0x8f ;  /* 0x00000000008f781c */ /* 0x000fe40000703f70 */
[----:B------:R-:W-:-:S02]  /*0830*/  SHF.R.U32.HI R17, RZ, 0x1, R15 ;  /* 0x00000001ff117819 */ /* 0x000fc4000001160f */
[----:B------:R-:W-:-:S04]  /*0840*/  SEL R16, RZ, 0x1, !P0 ;  /* 0x00000001ff107807 */ /* 0x000fc80004000000 */
[----:B------:R-:W-:-:S04]  /*0850*/  LOP3.LUT R16, R16, 0x1, R17, 0xf8, !PT ;  /* 0x0000000110107812 */ /* 0x000fc800078ef811 */
[----:B------:R-:W-:-:S04]  /*0860*/  LOP3.LUT R16, R16, R15, RZ, 0xc0, !PT ;  /* 0x0000000f10107212 */ /* 0x000fc800078ec0ff */
[----:B------:R-:W-:-:S04]  /*0870*/  IADD3 R17, PT, PT, R17, R16, RZ ;  /* 0x0000001011117210 */ /* 0x000fc80007ffe0ff */
[----:B------:R-:W-:Y:S01]  /*0880*/  LOP3.LUT R0, R17, R0, RZ, 0xfc, !PT ;  /* 0x0000000011007212 */ /* 0x000fe200078efcff */
[----:B------:R-:W-:Y:S06]  /*0890*/  BRA `(.L_x_56) ;  /* 0x0000000000107947 */ /* 0x000fec0003800000 */
.L_x_55:
[----:B------:R-:W-:-:S04]  /*08a0*/  LOP3.LUT R0, R0, 0x80000000, RZ, 0xc0, !PT ;  /* 0x8000000000007812 */ /* 0x000fc800078ec0ff */
[----:B------:R-:W-:Y:S01]  /*08b0*/  LOP3.LUT R0, R0, 0x7f800000, RZ, 0xfc, !PT ;  /* 0x7f80000000007812 */ /* 0x000fe200078efcff */
[----:B------:R-:W-:Y:S06]  /*08c0*/  BRA `(.L_x_56) ;  /* 0x0000000000047947 */ /* 0x000fec0003800000 */
.L_x_54:
[----:B------:R-:W-:-:S07]  /*08d0*/  IMAD R0, R15, 0x800000, R0 ;  /* 0x008000000f007824 */ /* 0x000fce00078e0200 */
.L_x_56:
[----:B------:R-:W-:Y:S05]  /*08e0*/  BSYNC.RECONVERGENT B3 ;  /* 0x0000000000037941 */ /* 0x000fea0003800200 */
.L_x_53:
[----:B------:R-:W-:Y:S05]  /*08f0*/  BRA `(.L_x_57) ;  /* 0x0000000000207947 */ /* 0x000fea0003800000 */
.L_x_52:
[----:B------:R-:W-:-:S04]  /*0900*/  LOP3.LUT R0, R15, 0x80000000, R16, 0x48, !PT ;  /* 0x800000000f007812 */ /* 0x000fc800078e4810 */
[----:B------:R-:W-:Y:S01]  /*0910*/  LOP3.LUT R0, R0, 0x7f800000, RZ, 0xfc, !PT ;  /* 0x7f80000000007812 */ /* 0x000fe200078efcff */
[----:B------:R-:W-:Y:S06]  /*0920*/  BRA `(.L_x_57) ;  /* 0x0000000000147947 */ /* 0x000fec0003800000 */
.L_x_51:
[----:B------:R-:W-:Y:S01]  /*0930*/  LOP3.LUT R0, R15, 0x80000000, R16, 0x48, !PT ;  /* 0x800000000f007812 */ /* 0x000fe200078e4810 */
[----:B------:R-:W-:Y:S06]  /*0940*/  BRA `(.L_x_57) ;  /* 0x00000000000c7947 */ /* 0x000fec0003800000 */
.L_x_50:
[----:B------:R-:W0:Y:S01]  /*0950*/  MUFU.RSQ R0, -QNAN ;  /* 0xffc0000000007908 */ /* 0x000e220000001400 */
[----:B------:R-:W-:Y:S05]  /*0960*/  BRA `(.L_x_57) ;  /* 0x0000000000047947 */ /* 0x000fea0003800000 */
.L_x_49:
[----:B------:R-:W-:-:S07]  /*0970*/  FADD.FTZ R0, R0, 3.9999998989515006542e-05 ;  /* 0x3827c5ac00007421 */ /* 0x000fce0000010000 */
.L_x_57:
[----:B------:R-:W-:Y:S05]  /*0980*/  BSYNC.RECONVERGENT B0 ;  /* 0x0000000000007941 */ /* 0x000fea0003800200 */
.L_x_46:
[----:B------:R-:W-:-:S04]  /*0990*/  IMAD.MOV.U32 R15, RZ, RZ, 0x0 ;  /* 0x00000000ff0f7424 */ /* 0x000fc800078e00ff */
[----:B0-----:R-:W-:Y:S05]  /*09a0*/  RET.REL.NODEC R14 `(_Z8W_updateiiP6float2S0_S0_) ;  /* 0xfffffff40e947950 */ /* 0x001fea0003c3ffff */
.L_x_58:
        /* <DEDUP_REMOVED lines=13> */
.L_x_186:


//--------------------- .text._Z8X_updateiiPfP6float2S1_S1_S1_ --------------------------
	.section	.text._Z8X_updateiiPfP6float2S1_S1_S1_,"ax",@progbits
	.align	128
        .global         _Z8X_updateiiPfP6float2S1_S1_S1_
        .type           _Z8X_updateiiPfP6float2S1_S1_S1_,@function
        .size           _Z8X_updateiiPfP6float2S1_S1_S1_,(.L_x_199 - _Z8X_updateiiPfP6float2S1_S1_S1_)
        .other          _Z8X_updateiiPfP6float2S1_S1_S1_,@"STO_CUDA_ENTRY STV_DEFAULT"
_Z8X_updateiiPfP6float2S1_S1_S1_:
.text._Z8X_updateiiPfP6float2S1_S1_S1_:
        /* <DEDUP_REMOVED lines=17> */
.L_x_62:
[----:B0-----:R-:W0:Y:S01]  /*0110*/  LDC R23, c[0x0][0x384] ;  /* 0x0000e100ff177b82 */ /* 0x001e220000000800 */
[----:B------:R-:W-:Y:S01]  /*0120*/  BSSY.RECONVERGENT B0, `(.L_x_59) ;  /* 0x000001b000007945 */ /* 0x000fe20003800200 */
[----:B0-----:R-:W-:-:S13]  /*0130*/  ISETP.GE.AND P0, PT, R0, R23, PT ;  /* 0x000000170000720c */ /* 0x001fda0003f06270 */
[----:B------:R-:W-:Y:S05]  /*0140*/  @P0 BRA `(.L_x_60) ;  /* 0x0000000000600947 */ /* 0x000fea0003800000 */
[----:B------:R-:W0:Y:S01]  /*0150*/  LDC.64 R2, c[0x0][0x388] ;  /* 0x0000e200ff027b82 */ /* 0x000e220000000a00 */
[----:B------:R-:W-:-:S07]  /*0160*/  MOV R20, R0 ;  /* 0x0000000000147202 */ /* 0x000fce0000000f00 */
[----:B------:R-:W1:Y:S08]  /*0170*/  LDC.64 R4, c[0x0][0x390] ;  /* 0x0000e400ff047b82 */ /* 0x000e700000000a00 */
[----:B------:R-:W2:Y:S08]  /*0180*/  LDC.64 R6, c[0x0][0x398] ;  /* 0x0000e600ff067b82 */ /* 0x000eb00000000a00 */
[----:B------:R-:W3:Y:S08]  /*0190*/  LDC.64 R8, c[0x0][0x3a0] ;  /* 0x0000e800ff087b82 */ /* 0x000ef00000000a00 */
[----:B------:R-:W4:Y:S02]  /*01a0*/  LDC.64 R10, c[0x0][0x3a8] ;  /* 0x0000ea00ff0a7b82 */ /* 0x000f240000000a00 */
.L_x_61:
[----:B0-----:R-:W-:-:S04]  /*01b0*/  IMAD R29, R18, R23, R20 ;  /* 0x00000017121d7224 */ /* 0x001fc800078e0214 */
[----:B-1----:R-:W-:-:S04]  /*01c0*/  IMAD.WIDE R14, R29, 0x8, R4 ;  /* 0x000000081d0e7825 */ /* 0x002fc800078e0204 */
[C---:B--2---:R-:W-:Y:S02]  /*01d0*/  IMAD.WIDE R16, R29.reuse, 0x8, R6 ;  /* 0x000000081d107825 */ /* 0x044fe400078e0206 */
[----:B------:R-:W2:Y:S02]  /*01e0*/  LDG.E R14, desc[UR6][R14.64] ;  /* 0x000000060e0e7981 */ /* 0x000ea4000c1e1900 */
[C---:B---3--:R-:W-:Y:S02]  /*01f0*/  IMAD.WIDE R12, R29.reuse, 0x8, R8 ;  /* 0x000000081d0c7825 */ /* 0x048fe400078e0208 */
[----:B------:R-:W2:Y:S02]  /*0200*/  LDG.E R17, desc[UR6][R16.64] ;  /* 0x0000000610117981 */ /* 0x000ea4000c1e1900 */
[----:B0-----:R-:W-:Y:S02]  /*0210*/  IMAD.WIDE R26, R29, 0x4, R2 ;  /* 0x000000041d1a7825 */ /* 0x001fe400078e0202 */
[----:B------:R-:W3:Y:S04]  /*0220*/  LDG.E R13, desc[UR6][R12.64] ;  /* 0x000000060c0d7981 */ /* 0x000ee8000c1e1900 */
[----:B------:R-:W5:Y:S01]  /*0230*/  LDG.E R24, desc[UR6][R26.64] ;  /* 0x000000061a187981 */ /* 0x000f62000c1e1900 */
[----:B------:R-:W-:-:S02]  /*0240*/  HFMA2 R25, -RZ, RZ, 0, 0 ;  /* 0x00000000ff197431 */ /* 0x000fc400000001ff */
[----:B----4-:R-:W-:Y:S01]  /*0250*/  IMAD.WIDE R28, R29, 0x8, R10 ;  /* 0x000000081d1c7825 */ /* 0x010fe200078e020a */
[----:B------:R-:W-:-:S04]  /*0260*/  IADD3 R20, PT, PT, R19, R20, RZ ;  /* 0x0000001413147210 */ /* 0x000fc80007ffe0ff */
[----:B------:R-:W-:Y:S01]  /*0270*/  ISETP.GE.AND P0, PT, R20, R23, PT ;  /* 0x000000171400720c */ /* 0x000fe20003f06270 */
[----:B--2---:R-:W-:-:S04]  /*0280*/  FFMA R22, R17, 9.9999999747524270788e-07, R14 ;  /* 0x358637bd11167823 */ /* 0x004fc8000000000e */
[----:B---3--:R-:W-:-:S04]  /*0290*/  FADD R22, R22, R13 ;  /* 0x0000000d16167221 */ /* 0x008fc80000000000 */
[----:B-----5:R-:W-:-:S05]  /*02a0*/  FMUL R24, R24, R22 ;  /* 0x0000001618187220 */ /* 0x020fca0000400000 */
[----:B------:R0:W-:Y:S01]  /*02b0*/  STG.E.64 desc[UR6][R28.64], R24 ;  /* 0x000000181c007986 */ /* 0x0001e2000c101b06 */
[----:B------:R-:W-:Y:S05]  /*02c0*/  @!P0 BRA `(.L_x_61) ;  /* 0xfffffffc00b88947 */ /* 0x000fea000383ffff */
.L_x_60:
[----:B------:R-:W-:Y:S05]  /*02d0*/  BSYNC.RECONVERGENT B0 ;  /* 0x0000000000007941 */ /* 0x000fea0003800200 */
.L_x_59:
[----:B------:R-:W1:Y:S01]  /*02e0*/  LDCU UR4, c[0x0][0x380] ;  /* 0x00007000ff0477ac */ /* 0x000e620008000800 */
[----:B------:R-:W-:-:S04]  /*02f0*/  IADD3 R18, PT, PT, R21, R18, RZ ;  /* 0x0000001215127210 */ /* 0x000fc80007ffe0ff */
[----:B-1----:R-:W-:-:S13]  /*0300*/  ISETP.GE.AND P0, PT, R18, UR4, PT ;  /* 0x0000000412007c0c */ /* 0x002fda000bf06270 */
[----:B------:R-:W-:Y:S05]  /*0310*/  @!P0 BRA `(.L_x_62) ;  /* 0xfffffffc007c8947 */ /* 0x000fea000383ffff */
[----:B------:R-:W-:Y:S05]  /*0320*/  EXIT ;  /* 0x000000000000794d */ /* 0x000fea0003800000 */
.L_x_63:
        /* <DEDUP_REMOVED lines=13> */
.L_x_199:


//--------------------- .text._Z8U_updateiiP6float2S0_S0_ --------------------------
	.section	.text._Z8U_updateiiP6float2S0_S0_,"ax",@progbits
	.align	128
        .global         _Z8U_updateiiP6float2S0_S0_
        .type           _Z8U_updateiiP6float2S0_S0_,@function
        .size           _Z8U_updateiiP6float2S0_S0_,(.L_x_187 - _Z8U_updateiiP6float2S0_S0_)
        .other          _Z8U_updateiiP6float2S0_S0_,@"STO_CUDA_ENTRY STV_DEFAULT"
_Z8U_updateiiP6float2S0_S0_:
.text._Z8U_updateiiP6float2S0_S0_:
        /* <DEDUP_REMOVED lines=16> */
[----:B------:R-:W4:Y:S01]  /*0100*/  LDCU.64 UR8, c[0x0][0x398] ;  /* 0x00007300ff0877ac */ /* 0x000f220008000a00 */
[----:B0-----:R-:W-:Y:S02]  /*0110*/  IMAD R14, R14, UR4, RZ ;  /* 0x000000040e0e7c24 */ /* 0x001fe4000f8e02ff */
[----:B-12---:R-:W-:-:S07]  /*0120*/  IMAD R16, R16, UR5, RZ ;  /* 0x0000000510107c24 */ /* 0x006fce000f8e02ff */
.L_x_71:
[----:B------:R-:W0:Y:S01]  /*0130*/  LDCU UR4, c[0x0][0x384] ;  /* 0x00007080ff0477ac */ /* 0x000e220008000800 */
[----:B------:R-:W-:Y:S01]  /*0140*/  BSSY.RECONVERGENT B0, `(.L_x_64) ;  /* 0x000003d000007945 */ /* 0x000fe20003800200 */
[----:B0-----:R-:W-:-:S13]  /*0150*/  ISETP.GE.AND P0, PT, R12, UR4, PT ;  /* 0x000000040c007c0c */ /* 0x001fda000bf06270 */
[----:B--2---:R-:W-:Y:S05]  /*0160*/  @P0 BRA `(.L_x_65) ;  /* 0x0000000000e80947 */ /* 0x004fea0003800000 */
[----:B------:R-:W0:Y:S01]  /*0170*/  LDC.64 R6, c[0x0][0x388] ;  /* 0x0000e200ff067b82 */ /* 0x000e220000000a00 */
[----:B------:R-:W-:-:S07]  /*0180*/  IMAD.MOV.U32 R15, RZ, RZ, R12 ;  /* 0x000000ffff0f7224 */ /* 0x000fce00078e000c */
[----:B------:R-:W1:Y:S02]  /*0190*/  LDC.64 R4, c[0x0][0x390] ;  /* 0x0000e400ff047b82 */ /* 0x000e640000000a00 */
.L_x_70:
[----:B---3--:R-:W-:-:S04]  /*01a0*/  IMAD R19, R13, UR10, R15 ;  /* 0x0000000a0d137c24 */ /* 0x008fc8000f8e020f */
[----:B-12---:R-:W-:-:S06]  /*01b0*/  IMAD.WIDE R2, R19, 0x8, R4 ;  /* 0x0000000813027825 */ /* 0x006fcc00078e0204 */
[----:B------:R-:W2:Y:S01]  /*01c0*/  LDG.E.64 R2, desc[UR6][R2.64] ;  /* 0x0000000602027981 */ /* 0x000ea2000c1e1b00 */
[----:B0-----:R-:W-:-:S06]  /*01d0*/  IMAD.WIDE R8, R19, 0x8, R6 ;  /* 0x0000000813087825 */ /* 0x001fcc00078e0206 */
[----:B------:R-:W5:Y:S01]  /*01e0*/  LDG.E.64 R8, desc[UR6][R8.64] ;  /* 0x0000000608087981 */ /* 0x000f62000c1e1b00 */
[----:B------:R-:W-:Y:S01]  /*01f0*/  IMAD.MOV.U32 R21, RZ, RZ, 0x47c35000 ;  /* 0x47c35000ff157424 */ /* 0x000fe200078e00ff */
[----:B------:R-:W-:Y:S01]  /*0200*/  BSSY.RECONVERGENT B1, `(.L_x_66) ;  /* 0x000000f000017945 */ /* 0x000fe20003800200 */
[----:B------:R-:W-:Y:S01]  /*0210*/  IMAD.MOV.U32 R18, RZ, RZ, 0x3727c5ac ;  /* 0x3727c5acff127424 */ /* 0x000fe200078e00ff */
[----:B------:R-:W-:Y:S01]  /*0220*/  SHF.R.S32.HI R17, RZ, 0x1f, R19 ;  /* 0x0000001fff117819 */ /* 0x000fe20000011413 */
[----:B------:R-:W-:Y:S02]  /*0230*/  IMAD.IADD R15, R14, 0x1, R15 ;  /* 0x000000010e0f7824 */ /* 0x000fe400078e020f */
[----:B------:R-:W-:-:S03]  /*0240*/  FFMA R0, R21, -R18, 1 ;  /* 0x3f80000015007423 */ /* 0x000fc60000000812 */
[----:B------:R-:W-:Y:S01]  /*0250*/  ISETP.GE.AND P2, PT, R15, UR10, PT ;  /* 0x0000000a0f007c0c */ /* 0x000fe2000bf46270 */
[----:B------:R-:W-:Y:S01]  /*0260*/  FFMA R21, R0, R21, 100000 ;  /* 0x47c3500000157423 */ /* 0x000fe20000000015 */
[----:B--2---:R-:W0:Y:S03]  /*0270*/  FCHK P0, R2, 9.9999997473787516356e-06 ;  /* 0x3727c5ac02007902 */ /* 0x004e260000000000 */
[----:B------:R-:W-:-:S04]  /*0280*/  FFMA R0, R2, R21, RZ ;  /* 0x0000001502007223 */ /* 0x000fc800000000ff */
[----:B------:R-:W-:-:S04]  /*0290*/  FFMA R10, R0, -9.9999997473787516356e-06, R2 ;  /* 0xb727c5ac000a7823 */ /* 0x000fc80000000002 */
[----:B------:R-:W-:Y:S01]  /*02a0*/  FFMA R21, R21, R10, R0 ;  /* 0x0000000a15157223 */ /* 0x000fe20000000000 */
[----:B0-----:R-:W-:Y:S06]  /*02b0*/  @!P0 BRA `(.L_x_67) ;  /* 0x00000000000c8947 */ /* 0x001fec0003800000 */
[----:B------:R-:W-:-:S07]  /*02c0*/  MOV R22, 0x2e0 ;  /* 0x000002e000167802 */ /* 0x000fce0000000f00 */
[----:B----45:R-:W-:Y:S05]  /*02d0*/  CALL.REL.NOINC `($__internal_1_$__cuda_sm3x_div_rn_noftz_f32_slowpath) ;  /* 0x0000000000a47944 */ /* 0x030fea0003c00000 */
[----:B------:R-:W-:-:S07]  /*02e0*/  IMAD.MOV.U32 R21, RZ, RZ, R0 ;  /* 0x000000ffff157224 */ /* 0x000fce00078e0000 */
.L_x_67:
[----:B----4-:R-:W-:Y:S05]  /*02f0*/  BSYNC.RECONVERGENT B1 ;  /* 0x0000000000017941 */ /* 0x010fea0003800200 */
.L_x_66:
[----:B------:R-:W-:Y:S01]  /*0300*/  HFMA2 R11, -RZ, RZ, 7.76171875, 32 ;  /* 0x47c35000ff0b7431 */ /* 0x000fe200000001ff */
[----:B------:R-:W0:Y:S01]  /*0310*/  FCHK P0, R3, 9.9999997473787516356e-06 ;  /* 0x3727c5ac03007902 */ /* 0x000e220000000000 */
[----:B------:R-:W-:Y:S01]  /*0320*/  BSSY.RECONVERGENT B1, `(.L_x_68) ;  /* 0x000000b000017945 */ /* 0x000fe20003800200 */
[----:B-----5:R-:W-:Y:S02]  /*0330*/  FADD R20, R8, R21 ;  /* 0x0000001508147221 */ /* 0x020fe40000000000 */
[----:B------:R-:W-:-:S04]  /*0340*/  FFMA R0, R11, -R18, 1 ;  /* 0x3f8000000b007423 */ /* 0x000fc80000000812 */
[----:B------:R-:W-:-:S04]  /*0350*/  FFMA R23, R0, R11, 100000 ;  /* 0x47c3500000177423 */ /* 0x000fc8000000000b */
[----:B------:R-:W-:-:S04]  /*0360*/  FFMA R0, R3, R23, RZ ;  /* 0x0000001703007223 */ /* 0x000fc800000000ff */
[----:B------:R-:W-:-:S04]  /*0370*/  FFMA R11, R0, -9.9999997473787516356e-06, R3 ;  /* 0xb727c5ac000b7823 */ /* 0x000fc80000000003 */
[----:B------:R-:W-:Y:S01]  /*0380*/  FFMA R0, R23, R11, R0 ;  /* 0x0000000b17007223 */ /* 0x000fe20000000000 */
[----:B0-----:R-:W-:Y:S06]  /*0390*/  @!P0 BRA `(.L_x_69) ;  /* 0x00000000000c8947 */ /* 0x001fec0003800000 */
[----:B------:R-:W-:Y:S01]  /*03a0*/  IMAD.MOV.U32 R2, RZ, RZ, R3 ;  /* 0x000000ffff027224 */ /* 0x000fe200078e0003 */
[----:B------:R-:W-:-:S07]  /*03b0*/  MOV R22, 0x3d0 ;  /* 0x000003d000167802 */ /* 0x000fce0000000f00 */
[----:B------:R-:W-:Y:S05]  /*03c0*/  CALL.REL.NOINC `($__internal_1_$__cuda_sm3x_div_rn_noftz_f32_slowpath) ;  /* 0x0000000000687944 */ /* 0x000fea0003c00000 */
.L_x_69:
[----:B------:R-:W-:Y:S05]  /*03d0*/  BSYNC.RECONVERGENT B1 ;  /* 0x0000000000017941 */ /* 0x000fea0003800200 */
.L_x_68:
[----:B------:R-:W-:Y:S02]  /*03e0*/  FSETP.GT.AND P0, PT, R8, -R21, PT ;  /* 0x800000150800720b */ /* 0x000fe40003f04000 */
[C---:B------:R-:W-:Y:S01]  /*03f0*/  FSETP.GT.AND P1, PT, R9.reuse, -R0, PT ;  /* 0x800000000900720b */ /* 0x040fe20003f24000 */
[----:B------:R-:W-:-:S10]  /*0400*/  FADD R9, R9, R0 ;  /* 0x0000000009097221 */ /* 0x000fd40000000000 */
[----:B------:R-:W-:Y:S01]  /*0410*/  @!P0 FADD R0, RZ, -R20 ;  /* 0x80000014ff008221 */ /* 0x000fe20000000000 */
[----:B------:R-:W-:Y:S01]  /*0420*/  @P0 FADD R8, R20, -10 ;  /* 0xc120000014080421 */ /* 0x000fe20000000000 */
[----:B------:R-:W-:Y:S01]  /*0430*/  @!P1 FADD R2, RZ, -R9 ;  /* 0x80000009ff029221 */ /* 0x000fe20000000000 */
[----:B------:R-:W-:Y:S01]  /*0440*/  @P1 FADD R9, R9, -10 ;  /* 0xc120000009091421 */ /* 0x000fe20000000000 */
[----:B------:R-:W-:Y:S02]  /*0450*/  @!P0 FADD R0, R0, -10 ;  /* 0xc120000000008421 */ /* 0x000fe40000000000 */
[----:B------:R-:W-:Y:S01]  /*0460*/  @!P1 FADD R3, R2, -10 ;  /* 0xc120000002039421 */ /* 0x000fe20000000000 */
[----:B------:R-:W-:Y:S02]  /*0470*/  LEA R2, P3, R19, UR8, 0x3 ;  /* 0x0000000813027c11 */ /* 0x000fe4000f8618ff */
[----:B------:R-:W-:Y:S02]  /*0480*/  @!P0 FMNMX R0, RZ, R0, !PT ;  /* 0x00000000ff008209 */ /* 0x000fe40007800000 */
[----:B------:R-:W-:-:S02]  /*0490*/  @!P1 FMNMX R10, RZ, R3, !PT ;  /* 0x00000003ff0a9209 */ /* 0x000fc40007800000 */
[----:B------:R-:W-:Y:S01]  /*04a0*/  @P0 FMNMX R8, RZ, R8, !PT ;  /* 0x00000008ff080209 */ /* 0x000fe20007800000 */
[----:B------:R-:W-:Y:S01]  /*04b0*/  @!P0 FADD R8, RZ, -R0 ;  /* 0x80000000ff088221 */ /* 0x000fe20000000000 */
[----:B------:R-:W-:Y:S01]  /*04c0*/  @P1 FMNMX R9, RZ, R9, !PT ;  /* 0x00000009ff091209 */ /* 0x000fe20007800000 */
[----:B------:R-:W-:Y:S01]  /*04d0*/  @!P1 FADD R9, RZ, -R10 ;  /* 0x8000000aff099221 */ /* 0x000fe20000000000 */
[----:B------:R-:W-:-:S05]  /*04e0*/  LEA.HI.X R3, R19, UR9, R17, 0x3, P3 ;  /* 0x0000000913037c11 */ /* 0x000fca00098f1c11 */
[----:B------:R2:W-:Y:S01]  /*04f0*/  STG.E.64 desc[UR6][R2.64], R8 ;  /* 0x0000000802007986 */ /* 0x0005e2000c101b06 */
[----:B------:R-:W-:Y:S05]  /*0500*/  @!P2 BRA `(.L_x_70) ;  /* 0xfffffffc0024a947 */ /* 0x000fea000383ffff */
.L_x_65:
[----:B---34-:R-:W-:Y:S05]  /*0510*/  BSYNC.RECONVERGENT B0 ;  /* 0x0000000000007941 */ /* 0x018fea0003800200 */
.L_x_64:
[----:B------:R-:W0:Y:S01]  /*0520*/  LDCU UR4, c[0x0][0x380] ;  /* 0x00007000ff0477ac */ /* 0x000e220008000800 */
[----:B------:R-:W-:-:S05]  /*0530*/  IMAD.IADD R13, R16, 0x1, R13 ;  /* 0x00000001100d7824 */ /* 0x000fca00078e020d */
[----:B0-----:R-:W-:-:S13]  /*0540*/  ISETP.GE.AND P0, PT, R13, UR4, PT ;  /* 0x000000040d007c0c */ /* 0x001fda000bf06270 */
[----:B------:R-:W-:Y:S05]  /*0550*/  @!P0 BRA `(.L_x_71) ;  /* 0xfffffff800f48947 */ /* 0x000fea000383ffff */
[----:B------:R-:W-:Y:S05]  /*0560*/  EXIT ;  /* 0x000000000000794d */ /* 0x000fea0003800000 */
        .weak           $__internal_1_$__cuda_sm3x_div_rn_noftz_f32_slowpath
        .type           $__internal_1_$__cuda_sm3x_div_rn_noftz_f32_slowpath,@function
        .size           $__internal_1_$__cuda_sm3x_div_rn_noftz_f32_slowpath,(.L_x_187 - $__internal_1_$__cuda_sm3x_div_rn_noftz_f32_slowpath)
$__internal_1_$__cuda_sm3x_div_rn_noftz_f32_slowpath:
[----:B------:R-:W-:Y:S01]  /*0570*/  SHF.R.U32.HI R11, RZ, 0x17, R18 ;  /* 0x00000017ff0b7819 */ /* 0x000fe20000011612 */
[----:B------:R-:W-:Y:S01]  /*0580*/  BSSY.RECONVERGENT B2, `(.L_x_72) ;  /* 0x0000065000027945 */ /* 0x000fe20003800200 */
[----:B------:R-:W-:Y:S01]  /*0590*/  SHF.R.U32.HI R24, RZ, 0x17, R2 ;  /* 0x00000017ff187819 */ /* 0x000fe20000011602 */
[----:B------:R-:W-:Y:S01]  /*05a0*/  IMAD.MOV.U32 R26, RZ, RZ, 0x3727c5ac ;  /* 0x3727c5acff1a7424 */ /* 0x000fe200078e00ff */
[----:B------:R-:W-:Y:S02]  /*05b0*/  LOP3.LUT R11, R11, 0xff, RZ, 0xc0, !PT ;  /* 0x000000ff0b0b7812 */ /* 0x000fe400078ec0ff */
[----:B------:R-:W-:Y:S02]  /*05c0*/  LOP3.LUT R24, R24, 0xff, RZ, 0xc0, !PT ;  /* 0x000000ff18187812 */ /* 0x000fe400078ec0ff */
[----:B------:R-:W-:Y:S01]  /*05d0*/  MOV R23, R2 ;  /* 0x0000000200177202 */ /* 0x000fe20000000f00 */
[----:B------:R-:W-:Y:S02]  /*05e0*/  VIADD R25, R11, 0xffffffff ;  /* 0xffffffff0b197836 */ /* 0x000fe40000000000 */
[----:B------:R-:W-:-:S03]  /*05f0*/  VIADD R27, R24, 0xffffffff ;  /* 0xffffffff181b7836 */ /* 0x000fc60000000000 */
[----:B------:R-:W-:-:S04]  /*0600*/  ISETP.GT.U32.AND P0, PT, R25, 0xfd, PT ;  /* 0x000000fd1900780c */ /* 0x000fc80003f04070 */
[----:B------:R-:W-:-:S13]  /*0610*/  ISETP.GT.U32.OR P0, PT, R27, 0xfd, P0 ;  /* 0x000000fd1b00780c */ /* 0x000fda0000704470 */
[----:B------:R-:W-:Y:S01]  /*0620*/  @!P0 IMAD.MOV.U32 R10, RZ, RZ, RZ ;  /* 0x000000ffff0a8224 */ /* 0x000fe200078e00ff */
[----:B------:R-:W-:Y:S06]  /*0630*/  @!P0 BRA `(.L_x_73) ;  /* 0x0000000000608947 */ /* 0x000fec0003800000 */
[----:B------:R-:W-:Y:S01]  /*0640*/  IMAD.MOV.U32 R0, RZ, RZ, 0x3727c5ac ;  /* 0x3727c5acff007424 */ /* 0x000fe200078e00ff */
[----:B------:R-:W-:-:S04]  /*0650*/  FSETP.GTU.FTZ.AND P0, PT, |R2|, +INF , PT ;  /* 0x7f8000000200780b */ /* 0x000fc80003f1c200 */
[----:B------:R-:W-:-:S04]  /*0660*/  FSETP.GTU.FTZ.AND P1, PT, |R0|, +INF , PT ;  /* 0x7f8000000000780b */ /* 0x000fc80003f3c200 */
[----:B------:R-:W-:-:S13]  /*0670*/  PLOP3.LUT P0, PT, P0, P1, PT, 0xf8, 0x8f ;  /* 0x00000000008f781c */ /* 0x000fda0000703f70 */
[----:B------:R-:W-:Y:S05]  /*0680*/  @P0 BRA `(.L_x_74) ;  /* 0x00000004004c0947 */ /* 0x000fea0003800000 */
[----:B------:R-:W-:-:S13]  /*0690*/  LOP3.LUT P0, RZ, R26, 0x7fffffff, R23, 0xc8, !PT ;  /* 0x7fffffff1aff7812 */ /* 0x000fda000780c817 */
[----:B------:R-:W-:Y:S05]  /*06a0*/  @!P0 BRA `(.L_x_75) ;  /* 0x00000004003c8947 */ /* 0x000fea0003800000 */
[----:B------:R-:W-:Y:S02]  /*06b0*/  FSETP.NEU.FTZ.AND P3, PT, |R2|, +INF , PT ;  /* 0x7f8000000200780b */ /* 0x000fe40003f7d200 */
[----:B------:R-:W-:Y:S02]  /*06c0*/  FSETP.NEU.FTZ.AND P1, PT, |R0|, +INF , PT ;  /* 0x7f8000000000780b */ /* 0x000fe40003f3d200 */
[----:B------:R-:W-:-:S11]  /*06d0*/  FSETP.NEU.FTZ.AND P0, PT, |R2|, +INF , PT ;  /* 0x7f8000000200780b */ /* 0x000fd60003f1d200 */
[----:B------:R-:W-:Y:S05]  /*06e0*/  @!P1 BRA !P3, `(.L_x_75) ;  /* 0x00000004002c9947 */ /* 0x000fea0005800000 */
[----:B------:R-:W-:-:S04]  /*06f0*/  LOP3.LUT P3, RZ, R23, 0x7fffffff, RZ, 0xc0, !PT ;  /* 0x7fffffff17ff7812 */ /* 0x000fc8000786c0ff */
[----:B------:R-:W-:-:S13]  /*0700*/  PLOP3.LUT P1, PT, P1, P3, PT, 0x2f, 0xf2 ;  /* 0x0000000000f2781c */ /* 0x000fda0000f26577 */
[----:B------:R-:W-:Y:S05]  /*0710*/  @P1 BRA `(.L_x_76) ;  /* 0x0000000400181947 */ /* 0x000fea0003800000 */
[----:B------:R-:W-:-:S04]  /*0720*/  LOP3.LUT P1, RZ, R26, 0x7fffffff, RZ, 0xc0, !PT ;  /* 0x7fffffff1aff7812 */ /* 0x000fc8000782c0ff */
[----:B------:R-:W-:-:S13]  /*0730*/  PLOP3.LUT P0, PT, P0, P1, PT, 0x2f, 0xf2 ;  /* 0x0000000000f2781c */ /* 0x000fda0000702577 */
[----:B------:R-:W-:Y:S05]  /*0740*/  @P0 BRA `(.L_x_77) ;  /* 0x0000000400000947 */ /* 0x000fea0003800000 */
[----:B------:R-:W-:Y:S02]  /*0750*/  ISETP.GE.AND P0, PT, R27, RZ, PT ;  /* 0x000000ff1b00720c */ /* 0x000fe40003f06270 */
[----:B------:R-:W-:-:S11]  /*0760*/  ISETP.GE.AND P1, PT, R25, RZ, PT ;  /* 0x000000ff1900720c */ /* 0x000fd60003f26270 */
[----:B------:R-:W-:Y:S01]  /*0770*/  @P0 IMAD.MOV.U32 R10, RZ, RZ, RZ ;  /* 0x000000ffff0a0224 */ /* 0x000fe200078e00ff */
[----:B------:R-:W-:Y:S01]  /*0780*/  @!P0 MOV R10, 0xffffffc0 ;  /* 0xffffffc0000a8802 */ /* 0x000fe20000000f00 */
[----:B------:R-:W-:Y:S01]  /*0790*/  @!P0 FFMA R23, R2, 1.84467440737095516160e+19, RZ ;  /* 0x5f80000002178823 */ /* 0x000fe200000000ff */
[----:B------:R-:W-:-:S03]  /*07a0*/  @!P1 FFMA R26, R0, 1.84467440737095516160e+19, RZ ;  /* 0x5f800000001a9823 */ /* 0x000fc600000000ff */
[----:B------:R-:W-:-:S07]  /*07b0*/  @!P1 VIADD R10, R10, 0x40 ;  /* 0x000000400a0a9836 */ /* 0x000fce0000000000 */
.L_x_73:
[----:B------:R-:W-:Y:S01]  /*07c0*/  LEA R25, R11, 0xc0800000, 0x17 ;  /* 0xc08000000b197811 */ /* 0x000fe200078eb8ff */
[----:B------:R-:W-:Y:S01]  /*07d0*/  VIADD R2, R24, 0xffffff81 ;  /* 0xffffff8118027836 */ /* 0x000fe20000000000 */
[----:B------:R-:W-:Y:S03]  /*07e0*/  BSSY.RECONVERGENT B3, `(.L_x_78) ;  /* 0x0000035000037945 */ /* 0x000fe60003800200 */
[----:B------:R-:W-:Y:S01]  /*07f0*/  IMAD.IADD R26, R26, 0x1, -R25 ;  /* 0x000000011a1a7824 */ /* 0x000fe200078e0a19 */
[C---:B------:R-:W-:Y:S01]  /*0800*/  IADD3 R11, PT, PT, R2.reuse, 0x7f, -R11 ;  /* 0x0000007f020b7810 */ /* 0x040fe20007ffe80b */
[----:B------:R-:W-:Y:S02]  /*0810*/  IMAD R0, R2, -0x800000, R23 ;  /* 0xff80000002007824 */ /* 0x000fe400078e0217 */
[----:B------:R-:W0:Y:S01]  /*0820*/  MUFU.RCP R28, R26 ;  /* 0x0000001a001c7308 */ /* 0x000e220000001000 */
[----:B------:R-:W-:Y:S01]  /*0830*/  FADD.FTZ R25, -R26, -RZ ;  /* 0x800000ff1a197221 */ /* 0x000fe20000010100 */
[----:B------:R-:W-:-:S03]  /*0840*/  IMAD.IADD R11, R11, 0x1, R10 ;  /* 0x000000010b0b7824 */ /* 0x000fc600078e020a */
        /* <DEDUP_REMOVED lines=21> */
[C---:B------:R-:W-:Y:S02]  /*09a0*/  ISETP.NE.AND P3, PT, R10.reuse, RZ, PT ;  /* 0x000000ff0a00720c */ /* 0x040fe40003f65270 */
[----:B------:R-:W-:Y:S02]  /*09b0*/  ISETP.NE.AND P1, PT, R10, RZ, PT ;  /* 0x000000ff0a00720c */ /* 0x000fe40003f25270 */
[----:B------:R-:W-:Y:S01]  /*09c0*/  LOP3.LUT R11, R2, 0x7fffff, RZ, 0xc0, !PT ;  /* 0x007fffff020b7812 */ /* 0x000fe200078ec0ff */
[CCC-:B------:R-:W-:Y:S01]  /*09d0*/  FFMA.RP R2, R23.reuse, R25.reuse, R24.reuse ;  /* 0x0000001917027223 */ /* 0x1c0fe20000008018 */
[----:B------:R-:W-:Y:S01]  /*09e0*/  FFMA.RM R23, R23, R25, R24 ;  /* 0x0000001917177223 */ /* 0x000fe20000004018 */
[----:B------:R-:W-:Y:S01]  /*09f0*/  VIADD R24, R10, 0x20 ;  /* 0x000000200a187836 */ /* 0x000fe20000000000 */
[----:B------:R-:W-:Y:S01]  /*0a00*/  LOP3.LUT R11, R11, 0x800000, RZ, 0xfc, !PT ;  /* 0x008000000b0b7812 */ /* 0x000fe200078efcff */
[----:B------:R-:W-:-:S02]  /*0a10*/  IMAD.MOV R10, RZ, RZ, -R10 ;  /* 0x000000ffff0a7224 */ /* 0x000fc400078e0a0a */
[----:B------:R-:W-:Y:S02]  /*0a20*/  FSETP.NEU.FTZ.AND P0, PT, R2, R23, PT ;  /* 0x000000170200720b */ /* 0x000fe40003f1d000 */
[----:B------:R-:W-:Y:S02]  /*0a30*/  SHF.L.U32 R24, R11, R24, RZ ;  /* 0x000000180b187219 */ /* 0x000fe400000006ff */
[----:B------:R-:W-:Y:S02]  /*0a40*/  SEL R2, R10, RZ, P3 ;  /* 0x000000ff0a027207 */ /* 0x000fe40001800000 */
[----:B------:R-:W-:Y:S02]  /*0a50*/  ISETP.NE.AND P1, PT, R24, RZ, P1 ;  /* 0x000000ff1800720c */ /* 0x000fe40000f25270 */
[----:B------:R-:W-:Y:S02]  /*0a60*/  SHF.R.U32.HI R2, RZ, R2, R11 ;  /* 0x00000002ff027219 */ /* 0x000fe4000001160b */
[----:B------:R-:W-:-:S02]  /*0a70*/  PLOP3.LUT P0, PT, P0, P1, PT, 0xf8, 0x8f ;  /* 0x00000000008f781c */ /* 0x000fc40000703f70 */
[----:B------:R-:W-:Y:S02]  /*0a80*/  SHF.R.U32.HI R11, RZ, 0x1, R2 ;  /* 0x00000001ff0b7819 */ /* 0x000fe40000011602 */
[----:B------:R-:W-:-:S04]  /*0a90*/  SEL R10, RZ, 0x1, !P0 ;  /* 0x00000001ff0a7807 */ /* 0x000fc80004000000 */
[----:B------:R-:W-:-:S04]  /*0aa0*/  LOP3.LUT R23, R10, 0x1, R11, 0xf8, !PT ;  /* 0x000000010a177812 */ /* 0x000fc800078ef80b */
[----:B------:R-:W-:-:S05]  /*0ab0*/  LOP3.LUT R2, R23, R2, RZ, 0xc0, !PT ;  /* 0x0000000217027212 */ /* 0x000fca00078ec0ff */
[----:B------:R-:W-:-:S05]  /*0ac0*/  IMAD.IADD R11, R11, 0x1, R2 ;  /* 0x000000010b0b7824 */ /* 0x000fca00078e0202 */
[----:B------:R-:W-:Y:S01]  /*0ad0*/  LOP3.LUT R0, R11, R0, RZ, 0xfc, !PT ;  /* 0x000000000b007212 */ /* 0x000fe200078efcff */
[----:B------:R-:W-:Y:S06]  /*0ae0*/  BRA `(.L_x_81) ;  /* 0x0000000000107947 */ /* 0x000fec0003800000 */
.L_x_80:
[----:B------:R-:W-:-:S04]  /*0af0*/  LOP3.LUT R0, R0, 0x80000000, RZ, 0xc0, !PT ;  /* 0x8000000000007812 */ /* 0x000fc800078ec0ff */
[----:B------:R-:W-:Y:S01]  /*0b00*/  LOP3.LUT R0, R0, 0x7f800000, RZ, 0xfc, !PT ;  /* 0x7f80000000007812 */ /* 0x000fe200078efcff */
[----:B------:R-:W-:Y:S06]  /*0b10*/  BRA `(.L_x_81) ;  /* 0x0000000000047947 */ /* 0x000fec0003800000 */
.L_x_79:
[----:B------:R-:W-:-:S07]  /*0b20*/  LEA R0, R11, R0, 0x17 ;  /* 0x000000000b007211 */ /* 0x000fce00078eb8ff */
.L_x_81:
[----:B------:R-:W-:Y:S05]  /*0b30*/  BSYNC.RECONVERGENT B3 ;  /* 0x0000000000037941 */ /* 0x000fea0003800200 */
.L_x_78:
[----:B------:R-:W-:Y:S05]  /*0b40*/  BRA `(.L_x_82) ;  /* 0x0000000000207947 */ /* 0x000fea0003800000 */
.L_x_77:
[----:B------:R-:W-:-:S04]  /*0b50*/  LOP3.LUT R0, R26, 0x80000000, R23, 0x48, !PT ;  /* 0x800000001a007812 */ /* 0x000fc800078e4817 */
[----:B------:R-:W-:Y:S01]  /*0b60*/  LOP3.LUT R0, R0, 0x7f800000, RZ, 0xfc, !PT ;  /* 0x7f80000000007812 */ /* 0x000fe200078efcff */
[----:B------:R-:W-:Y:S06]  /*0b70*/  BRA `(.L_x_82) ;  /* 0x0000000000147947 */ /* 0x000fec0003800000 */
.L_x_76:
[----:B------:R-:W-:Y:S01]  /*0b80*/  LOP3.LUT R0, R26, 0x80000000, R23, 0x48, !PT ;  /* 0x800000001a007812 */ /* 0x000fe200078e4817 */
[----:B------:R-:W-:Y:S06]  /*0b90*/  BRA `(.L_x_82) ;  /* 0x00000000000c7947 */ /* 0x000fec0003800000 */
.L_x_75:
[----:B------:R-:W0:Y:S01]  /*0ba0*/  MUFU.RSQ R0, -QNAN ;  /* 0xffc0000000007908 */ /* 0x000e220000001400 */
[----:B------:R-:W-:Y:S05]  /*0bb0*/  BRA `(.L_x_82) ;  /* 0x0000000000047947 */ /* 0x000fea0003800000 */
.L_x_74:
[----:B------:R-:W-:-:S07]  /*0bc0*/  FADD.FTZ R0, R2, R0 ;  /* 0x0000000002007221 */ /* 0x000fce0000010000 */
.L_x_82:
[----:B------:R-:W-:Y:S05]  /*0bd0*/  BSYNC.RECONVERGENT B2 ;  /* 0x0000000000027941 */ /* 0x000fea0003800200 */
.L_x_72:
[----:B------:R-:W-:Y:S02]  /*0be0*/  IMAD.MOV.U32 R10, RZ, RZ, R22 ;  /* 0x000000ffff0a7224 */ /* 0x000fe400078e0016 */
[----:B------:R-:W-:-:S04]  /*0bf0*/  IMAD.MOV.U32 R11, RZ, RZ, 0x0 ;  /* 0x00000000ff0b7424 */ /* 0x000fc800078e00ff */
[----:B0-----:R-:W-:Y:S05]  /*0c00*/  RET.REL.NODEC R10 `(_Z8U_updateiiP6float2S0_S0_) ;  /* 0xfffffff00afc7950 */ /* 0x001fea0003c3ffff */
.L_x_83:
        /* <DEDUP_REMOVED lines=15> */
.L_x_187:


//--------------------- .text._Z23soft_thresh_specializediiP6float2 --------------------------
	.section	.text._Z23soft_thresh_specializediiP6float2,"ax",@progbits
	.align	128
        .global         _Z23soft_thresh_specializediiP6float2
        .type           _Z23soft_thresh_specializediiP6float2,@function
        .size           _Z23soft_thresh_specializediiP6float2,(.L_x_201 - _Z23soft_thresh_specializediiP6float2)
        .other          _Z23soft_thresh_specializediiP6float2,@"STO_CUDA_ENTRY STV_DEFAULT"
_Z23soft_thresh_specializediiP6float2:
.text._Z23soft_thresh_specializediiP6float2:
        /* <DEDUP_REMOVED lines=18> */
.L_x_87:
[----:B------:R-:W0:Y:S01]  /*0120*/  LDCU UR4, c[0x0][0x384] ;  /* 0x00007080ff0477ac */ /* 0x000e220008000800 */
[----:B------:R-:W-:Y:S01]  /*0130*/  BSSY.RECONVERGENT B0, `(.L_x_84) ;  /* 0x000001c000007945 */ /* 0x000fe20003800200 */
[----:B0-----:R-:W-:-:S13]  /*0140*/  ISETP.GE.AND P0, PT, R6, UR4, PT ;  /* 0x0000000406007c0c */ /* 0x001fda000bf06270 */
[----:B-1----:R-:W-:Y:S05]  /*0150*/  @P0 BRA `(.L_x_85) ;  /* 0x0000000000640947 */ /* 0x002fea0003800000 */
[----:B------:R-:W0:Y:S01]  /*0160*/  LDC.64 R2, c[0x0][0x388] ;  /* 0x0000e200ff027b82 */ /* 0x000e220000000a00 */
[----:B------:R-:W-:-:S07]  /*0170*/  MOV R8, R6 ;  /* 0x0000000600087202 */ /* 0x000fce0000000f00 */
.L_x_86:
[----:B-1-3--:R-:W-:-:S04]  /*0180*/  IMAD R5, R0, UR8, R8 ;  /* 0x0000000800057c24 */ /* 0x00afc8000f8e0208 */
[----:B0-----:R-:W-:-:S05]  /*0190*/  IMAD.WIDE R4, R5, 0x8, R2 ;  /* 0x0000000805047825 */ /* 0x001fca00078e0202 */
[----:B------:R-:W2:Y:S04]  /*01a0*/  LDG.E R10, desc[UR6][R4.64] ;  /* 0x00000006040a7981 */ /* 0x000ea8000c1e1900 */
[----:B------:R-:W3:Y:S01]  /*01b0*/  LDG.E R13, desc[UR6][R4.64+0x4] ;  /* 0x00000406040d7981 */ /* 0x000ee2000c1e1900 */
[----:B------:R-:W-:Y:S02]  /*01c0*/  IADD3 R8, PT, PT, R7, R8, RZ ;  /* 0x0000000807087210 */ /* 0x000fe40007ffe0ff */
[----:B--2---:R-:W-:Y:S02]  /*01d0*/  FSETP.GT.AND P0, PT, R10, RZ, PT ;  /* 0x000000ff0a00720b */ /* 0x004fe40003f04000 */
[----:B---3--:R-:W-:-:S11]  /*01e0*/  FSETP.GT.AND P1, PT, R13, RZ, PT ;  /* 0x000000ff0d00720b */ /* 0x008fd60003f24000 */
[----:B------:R-:W-:Y:S01]  /*01f0*/  @!P0 FADD R11, RZ, -R10 ;  /* 0x8000000aff0b8221 */ /* 0x000fe20000000000 */
[----:B------:R-:W-:Y:S01]  /*0200*/  @P0 FADD R10, R10, -9.9999997473787516356e-05 ;  /* 0xb8d1b7170a0a0421 */ /* 0x000fe20000000000 */
[----:B------:R-:W-:Y:S02]  /*0210*/  @!P1 FADD R14, RZ, -R13 ;  /* 0x8000000dff0e9221 */ /* 0x000fe40000000000 */
[----:B------:R-:W-:Y:S01]  /*0220*/  @!P0 FADD R12, R11, -9.9999997473787516356e-05 ;  /* 0xb8d1b7170b0c8421 */ /* 0x000fe20000000000 */
[----:B------:R-:W-:Y:S01]  /*0230*/  @P1 FADD R13, R13, -9.9999997473787516356e-05 ;  /* 0xb8d1b7170d0d1421 */ /* 0x000fe20000000000 */
[----:B------:R-:W-:Y:S01]  /*0240*/  @P0 FMNMX R11, RZ, R10, !PT ;  /* 0x0000000aff0b0209 */ /* 0x000fe20007800000 */
[----:B------:R-:W-:Y:S02]  /*0250*/  @!P1 FADD R14, R14, -9.9999997473787516356e-05 ;  /* 0xb8d1b7170e0e9421 */ /* 0x000fe40000000000 */
[----:B------:R-:W-:Y:S02]  /*0260*/  @!P0 FMNMX R12, RZ, R12, !PT ;  /* 0x0000000cff0c8209 */ /* 0x000fe40007800000 */
[----:B------:R-:W-:-:S02]  /*0270*/  @P1 FMNMX R13, RZ, R13, !PT ;  /* 0x0000000dff0d1209 */ /* 0x000fc40007800000 */
[----:B------:R-:W-:Y:S01]  /*0280*/  @!P1 FMNMX R14, RZ, R14, !PT ;  /* 0x0000000eff0e9209 */ /* 0x000fe20007800000 */
[----:B------:R-:W-:Y:S01]  /*0290*/  @!P0 FADD R11, RZ, -R12 ;  /* 0x8000000cff0b8221 */ /* 0x000fe20000000000 */
[----:B------:R-:W-:-:S03]  /*02a0*/  ISETP.GE.AND P0, PT, R8, UR8, PT ;  /* 0x0000000808007c0c */ /* 0x000fc6000bf06270 */
[----:B------:R-:W-:Y:S01]  /*02b0*/  @!P1 FADD R13, RZ, -R14 ;  /* 0x8000000eff0d9221 */ /* 0x000fe20000000000 */
[----:B------:R1:W-:Y:S04]  /*02c0*/  STG.E desc[UR6][R4.64], R11 ;  /* 0x0000000b04007986 */ /* 0x0003e8000c101906 */
[----:B------:R1:W-:Y:S05]  /*02d0*/  STG.E desc[UR6][R4.64+0x4], R13 ;  /* 0x0000040d04007986 */ /* 0x0003ea000c101906 */
[----:B------:R-:W-:Y:S05]  /*02e0*/  @!P0 BRA `(.L_x_86) ;  /* 0xfffffffc00a48947 */ /* 0x000fea000383ffff */
.L_x_85:
[----:B---3--:R-:W-:Y:S05]  /*02f0*/  BSYNC.RECONVERGENT B0 ;  /* 0x0000000000007941 */ /* 0x008fea0003800200 */
.L_x_84:
[----:B------:R-:W0:Y:S01]  /*0300*/  LDCU UR4, c[0x0][0x380] ;  /* 0x00007000ff0477ac */ /* 0x000e220008000800 */
[----:B------:R-:W-:-:S04]  /*0310*/  IADD3 R0, PT, PT, R9, R0, RZ ;  /* 0x0000000009007210 */ /* 0x000fc80007ffe0ff */
[----:B0-----:R-:W-:-:S13]  /*0320*/  ISETP.GE.AND P0, PT, R0, UR4, PT ;  /* 0x0000000400007c0c */ /* 0x001fda000bf06270 */
[----:B------:R-:W-:Y:S05]  /*0330*/  @!P0 BRA `(.L_x_87) ;  /* 0xfffffffc00788947 */ /* 0x000fea000383ffff */
[----:B------:R-:W-:Y:S05]  /*0340*/  EXIT ;  /* 0x000000000000794d */ /* 0x000fea0003800000 */
.L_x_88:
        /* <DEDUP_REMOVED lines=11> */
.L_x_201:


//--------------------- .text._Z16compute_V_divmatiiP6float2S0_S0_ --------------------------
	.section	.text._Z16compute_V_divmatiiP6float2S0_S0_,"ax",@progbits
	.align	128
        .global         _Z16compute_V_divmatiiP6float2S0_S0_
        .type           _Z16compute_V_divmatiiP6float2S0_S0_,@function
        .size           _Z16compute_V_divmatiiP6float2S0_S0_,(.L_x_189 - _Z16compute_V_divmatiiP6float2S0_S0_)
        .other          _Z16compute_V_divmatiiP6float2S0_S0_,@"STO_CUDA_ENTRY STV_DEFAULT"
_Z16compute_V_divmatiiP6float2S0_S0_:
.text._Z16compute_V_divmatiiP6float2S0_S0_:
        /* <DEDUP_REMOVED lines=18> */
.L_x_101:
[----:B------:R-:W0:Y:S01]  /*0120*/  LDCU UR4, c[0x0][0x384] ;  /* 0x00007080ff0477ac */ /* 0x000e220008000800 */
[----:B------:R-:W-:Y:S01]  /*0130*/  BSSY.RECONVERGENT B0, `(.L_x_89) ;  /* 0x0000049000007945 */ /* 0x000fe20003800200 */
[----:B0-----:R-:W-:-:S13]  /*0140*/  ISETP.GE.AND P0, PT, R3, UR4, PT ;  /* 0x0000000403007c0c */ /* 0x001fda000bf06270 */
[----:B----4-:R-:W-:Y:S05]  /*0150*/  @P0 BRA `(.L_x_90) ;  /* 0x0000000400180947 */ /* 0x010fea0003800000 */
[----:B------:R-:W0:Y:S01]  /*0160*/  LDC.64 R8, c[0x0][0x388] ;  /* 0x0000e200ff087b82 */ /* 0x000e220000000a00 */
[----:B------:R-:W-:-:S07]  /*0170*/  MOV R12, R3 ;  /* 0x00000003000c7202 */ /* 0x000fce0000000f00 */
[----:B------:R-:W1:Y:S08]  /*0180*/  LDC.64 R6, c[0x0][0x390] ;  /* 0x0000e400ff067b82 */ /* 0x000e700000000a00 */
[----:B------:R-:W2:Y:S02]  /*0190*/  LDC.64 R4, c[0x0][0x398] ;  /* 0x0000e600ff047b82 */ /* 0x000ea40000000a00 */
.L_x_100:
[----:B---34-:R-:W-:-:S04]  /*01a0*/  IMAD R15, R10, UR8, R12 ;  /* 0x000000080a0f7c24 */ /* 0x018fc8000f8e020c */
[----:B0-----:R-:W-:-:S06]  /*01b0*/  IMAD.WIDE R16, R15, 0x8, R8 ;  /* 0x000000080f107825 */ /* 0x001fcc00078e0208 */
[----:B------:R-:W3:Y:S01]  /*01c0*/  LDG.E.64 R16, desc[UR6][R16.64] ;  /* 0x0000000610107981 */ /* 0x000ee2000c1e1b00 */
[----:B------:R-:W-:Y:S01]  /*01d0*/  IADD3 R12, PT, PT, R11, R12, RZ ;  /* 0x0000000c0b0c7210 */ /* 0x000fe20007ffe0ff */
[----:B------:R-:W-:Y:S03]  /*01e0*/  BSSY.RECONVERGENT B1, `(.L_x_91) ;  /* 0x0000015000017945 */ /* 0x000fe60003800200 */
[----:B------:R-:W-:Y:S01]  /*01f0*/  ISETP.GE.AND P3, PT, R12, UR8, PT ;  /* 0x000000080c007c0c */ /* 0x000fe2000bf66270 */
[-C--:B---3--:R-:W-:Y:S01]  /*0200*/  FMUL R0, R16, R17.reuse ;  /* 0x0000001110007220 */ /* 0x088fe20000400000 */
[----:B------:R-:W-:-:S03]  /*0210*/  FMUL R19, R17, R17 ;  /* 0x0000001111137220 */ /* 0x000fc60000400000 */
[----:B------:R-:W-:Y:S01]  /*0220*/  FADD R0, R0, -R0 ;  /* 0x8000000000007221 */ /* 0x000fe20000000000 */
[----:B------:R-:W-:-:S03]  /*0230*/  FFMA R19, R16, R16, R19 ;  /* 0x0000001010137223 */ /* 0x000fc60000000013 */
[----:B------:R-:W-:-:S04]  /*0240*/  FMUL R0, R0, R0 ;  /* 0x0000000000007220 */ /* 0x000fc80000400000 */
[----:B------:R-:W-:-:S04]  /*0250*/  FFMA R19, R19, R19, R0 ;  /* 0x0000001313137223 */ /* 0x000fc80000000000 */
[----:B------:R-:W-:Y:S01]  /*0260*/  VIADD R0, R19, 0xf3000000 ;  /* 0xf300000013007836 */ /* 0x000fe20000000000 */
[----:B------:R0:W3:Y:S04]  /*0270*/  MUFU.RSQ R14, R19 ;  /* 0x00000013000e7308 */ /* 0x0000e80000001400 */
[----:B------:R-:W-:-:S13]  /*0280*/  ISETP.GT.U32.AND P0, PT, R0, 0x727fffff, PT ;  /* 0x727fffff0000780c */ /* 0x000fda0003f04070 */
[----:B0--3--:R-:W-:Y:S05]  /*0290*/  @!P0 BRA `(.L_x_92) ;  /* 0x0000000000148947 */ /* 0x009fea0003800000 */
[----:B------:R-:W-:Y:S02]  /*02a0*/  MOV R0, R19 ;  /* 0x0000001300007202 */ /* 0x000fe40000000f00 */
[----:B------:R-:W-:-:S07]  /*02b0*/  MOV R20, 0x2d0 ;  /* 0x000002d000147802 */ /* 0x000fce0000000f00 */
[----:B-12---:R-:W-:Y:S05]  /*02c0*/  CALL.REL.NOINC `($__internal_3_$__cuda_sm20_sqrt_rn_f32_slowpath) ;  /* 0x0000000400b07944 */ /* 0x006fea0003c00000 */
[----:B------:R-:W-:Y:S01]  /*02d0*/  IMAD.MOV.U32 R2, RZ, RZ, R14 ;  /* 0x000000ffff027224 */ /* 0x000fe200078e000e */
[----:B------:R-:W-:Y:S06]  /*02e0*/  BRA `(.L_x_93) ;  /* 0x0000000000107947 */ /* 0x000fec0003800000 */
.L_x_92:
[----:B------:R-:W-:Y:S01]  /*02f0*/  FMUL.FTZ R2, R19, R14 ;  /* 0x0000000e13027220 */ /* 0x000fe20000410000 */
[----:B------:R-:W-:-:S03]  /*0300*/  FMUL.FTZ R0, R14, 0.5 ;  /* 0x3f0000000e007820 */ /* 0x000fc60000410000 */
[----:B------:R-:W-:-:S04]  /*0310*/  FFMA R17, -R2, R2, R19 ;  /* 0x0000000202117223 */ /* 0x000fc80000000113 */
[----:B------:R-:W-:-:S07]  /*0320*/  FFMA R2, R17, R0, R2 ;  /* 0x0000000011027223 */ /* 0x000fce0000000002 */
.L_x_93:
[----:B------:R-:W-:Y:S05]  /*0330*/  BSYNC.RECONVERGENT B1 ;  /* 0x0000000000017941 */ /* 0x000fea0003800200 */
.L_x_91:
[----:B-1----:R-:W-:-:S06]  /*0340*/  IMAD.WIDE R16, R15, 0x8, R6 ;  /* 0x000000080f107825 */ /* 0x002fcc00078e0206 */
[----:B------:R-:W3:Y:S01]  /*0350*/  LDG.E.64 R16, desc[UR6][R16.64] ;  /* 0x0000000610107981 */ /* 0x000ee2000c1e1b00 */
[----:B------:R-:W-:Y:S01]  /*0360*/  BSSY.RECONVERGENT B1, `(.L_x_94) ;  /* 0x0000010000017945 */ /* 0x000fe20003800200 */
[----:B---3--:R-:W-:-:S04]  /*0370*/  FMUL R19, R17, R17 ;  /* 0x0000001111137220 */ /* 0x008fc80000400000 */
[----:B------:R-:W-:-:S04]  /*0380*/  FFMA R19, R16, R16, R19 ;  /* 0x0000001010137223 */ /* 0x000fc80000000013 */
[----:B------:R0:W1:Y:S01]  /*0390*/  MUFU.RSQ R14, R19 ;  /* 0x00000013000e7308 */ /* 0x0000620000001400 */
[----:B------:R-:W-:-:S04]  /*03a0*/  IADD3 R0, PT, PT, R19, -0xd000000, RZ ;  /* 0xf300000013007810 */ /* 0x000fc80007ffe0ff */
[----:B------:R-:W-:-:S13]  /*03b0*/  ISETP.GT.U32.AND P0, PT, R0, 0x727fffff, PT ;  /* 0x727fffff0000780c */ /* 0x000fda0003f04070 */
[----:B01----:R-:W-:Y:S05]  /*03c0*/  @!P0 BRA `(.L_x_95) ;  /* 0x0000000000148947 */ /* 0x003fea0003800000 */
[----:B------:R-:W-:Y:S01]  /*03d0*/  IMAD.MOV.U32 R0, RZ, RZ, R19 ;  /* 0x000000ffff007224 */ /* 0x000fe200078e0013 */
[----:B------:R-:W-:-:S07]  /*03e0*/  MOV R20, 0x400 ;  /* 0x0000040000147802 */ /* 0x000fce0000000f00 */
[----:B--2---:R-:W-:Y:S05]  /*03f0*/  CALL.REL.NOINC `($__internal_3_$__cuda_sm20_sqrt_rn_f32_slowpath) ;  /* 0x0000000400647944 */ /* 0x004fea0003c00000 */
[----:B------:R-:W-:Y:S01]  /*0400*/  MOV R0, R14 ;  /* 0x0000000e00007202 */ /* 0x000fe20000000f00 */
[----:B------:R-:W-:Y:S06]  /*0410*/  BRA `(.L_x_96) ;  /* 0x0000000000107947 */ /* 0x000fec0003800000 */
.L_x_95:
[----:B------:R-:W-:Y:S01]  /*0420*/  FMUL.FTZ R0, R19, R14 ;  /* 0x0000000e13007220 */ /* 0x000fe20000410000 */
[----:B------:R-:W-:-:S03]  /*0430*/  FMUL.FTZ R14, R14, 0.5 ;  /* 0x3f0000000e0e7820 */ /* 0x000fc60000410000 */
[----:B------:R-:W-:-:S04]  /*0440*/  FFMA R17, -R0, R0, R19 ;  /* 0x0000000000117223 */ /* 0x000fc80000000113 */
[----:B------:R-:W-:-:S07]  /*0450*/  FFMA R0, R17, R14, R0 ;  /* 0x0000000e11007223 */ /* 0x000fce0000000000 */
.L_x_96:
[----:B------:R-:W-:Y:S05]  /*0460*/  BSYNC.RECONVERGENT B1 ;  /* 0x0000000000017941 */ /* 0x000fea0003800200 */
.L_x_94:
[----:B------:R-:W-:Y:S01]  /*0470*/  FMUL R17, R0, 9.9999997473787516356e-06 ;  /* 0x3727c5ac00117820 */ /* 0x000fe20000400000 */
[----:B------:R-:W-:Y:S03]  /*0480*/  BSSY.RECONVERGENT B1, `(.L_x_97) ;  /* 0x000000f000017945 */ /* 0x000fe60003800200 */
[----:B------:R-:W-:-:S04]  /*0490*/  FFMA R2, R2, 9.9999999747524270788e-07, R17 ;  /* 0x358637bd02027823 */ /* 0x000fc80000000011 */
[----:B------:R-:W-:-:S05]  /*04a0*/  FADD R19, R2, 3.9999998989515006542e-05 ;  /* 0x3827c5ac02137421 */ /* 0x000fca0000000000 */
[----:B------:R-:W-:-:S04]  /*04b0*/  IADD3 R0, PT, PT, R19, 0x1800000, RZ ;  /* 0x0180000013007810 */ /* 0x000fc80007ffe0ff */
[----:B------:R-:W-:-:S04]  /*04c0*/  LOP3.LUT R0, R0, 0x7f800000, RZ, 0xc0, !PT ;  /* 0x7f80000000007812 */ /* 0x000fc800078ec0ff */
[----:B------:R-:W-:-:S13]  /*04d0*/  ISETP.GT.U32.AND P0, PT, R0, 0x1ffffff, PT ;  /* 0x01ffffff0000780c */ /* 0x000fda0003f04070 */
[----:B------:R-:W-:Y:S05]  /*04e0*/  @P0 BRA `(.L_x_98) ;  /* 0x0000000000100947 */ /* 0x000fea0003800000 */
[----:B------:R-:W-:-:S07]  /*04f0*/  MOV R14, 0x510 ;  /* 0x00000510000e7802 */ /* 0x000fce0000000f00 */
[----:B--2---:R-:W-:Y:S05]  /*0500*/  CALL.REL.NOINC `($__internal_2_$__cuda_sm20_rcp_rn_f32_slowpath) ;  /* 0x0000000000447944 */ /* 0x004fea0003c00000 */
[----:B------:R-:W-:Y:S01]  /*0510*/  IMAD.MOV.U32 R16, RZ, RZ, R0 ;  /* 0x000000ffff107224 */ /* 0x000fe200078e0000 */
[----:B------:R-:W-:Y:S06]  /*0520*/  BRA `(.L_x_99) ;  /* 0x0000000000107947 */ /* 0x000fec0003800000 */
.L_x_98:
[----:B------:R-:W0:Y:S02]  /*0530*/  MUFU.RCP R16, R19 ;  /* 0x0000001300107308 */ /* 0x000e240000001000 */
[----:B0-----:R-:W-:-:S04]  /*0540*/  FFMA R0, R19, R16, -1 ;  /* 0xbf80000013007423 */ /* 0x001fc80000000010 */
[----:B------:R-:W-:-:S04]  /*0550*/  FADD.FTZ R17, -R0, -RZ ;  /* 0x800000ff00117221 */ /* 0x000fc80000010100 */
[----:B------:R-:W-:-:S07]  /*0560*/  FFMA R16, R16, R17, R16 ;  /* 0x0000001110107223 */ /* 0x000fce0000000010 */
.L_x_99:
[----:B------:R-:W-:Y:S05]  /*0570*/  BSYNC.RECONVERGENT B1 ;  /* 0x0000000000017941 */ /* 0x000fea0003800200 */
.L_x_97:
[----:B------:R-:W-:Y:S02]  /*0580*/  HFMA2 R17, -RZ, RZ, 0, 0 ;  /* 0x00000000ff117431 */ /* 0x000fe400000001ff */
[----:B--2---:R-:W-:-:S05]  /*0590*/  IMAD.WIDE R14, R15, 0x8, R4 ;  /* 0x000000080f0e7825 */ /* 0x004fca00078e0204 */
[----:B------:R4:W-:Y:S01]  /*05a0*/  STG.E.64 desc[UR6][R14.64], R16 ;  /* 0x000000100e007986 */ /* 0x0009e2000c101b06 */
[----:B------:R-:W-:Y:S05]  /*05b0*/  @!P3 BRA `(.L_x_100) ;  /* 0xfffffff800f8b947 */ /* 0x000fea000383ffff */
.L_x_90:
[----:B---3--:R-:W-:Y:S05]  /*05c0*/  BSYNC.RECONVERGENT B0 ;  /* 0x0000000000007941 */ /* 0x008fea0003800200 */
.L_x_89:
[----:B------:R-:W0:Y:S01]  /*05d0*/  LDCU UR4, c[0x0][0x380] ;  /* 0x00007000ff0477ac */ /* 0x000e220008000800 */
[----:B------:R-:W-:-:S04]  /*05e0*/  IADD3 R10, PT, PT, R13, R10, RZ ;  /* 0x0000000a0d0a7210 */ /* 0x000fc80007ffe0ff */
[----:B0-----:R-:W-:-:S13]  /*05f0*/  ISETP.GE.AND P0, PT, R10, UR4, PT ;  /* 0x000000040a007c0c */ /* 0x001fda000bf06270 */
[----:B------:R-:W-:Y:S05]  /*0600*/  @!P0 BRA `(.L_x_101) ;  /* 0xfffffff800c48947 */ /* 0x000fea000383ffff */
[----:B------:R-:W-:Y:S05]  /*0610*/  EXIT ;  /* 0x000000000000794d */ /* 0x000fea0003800000 */
        .weak           $__internal_2_$__cuda_sm20_rcp_rn_f32_slowpath
        .type           $__internal_2_$__cuda_sm20_rcp_rn_f32_slowpath,@function
        .size           $__internal_2_$__cuda_sm20_rcp_rn_f32_slowpath,($__internal_3_$__cuda_sm20_sqrt_rn_f32_slowpath - $__internal_2_$__cuda_sm20_rcp_rn_f32_slowpath)
$__internal_2_$__cuda_sm20_rcp_rn_f32_slowpath:
[----:B------:R-:W-:Y:S01]  /*0620*/  IMAD.SHL.U32 R2, R19, 0x2, RZ ;  /* 0x0000000213027824 */ /* 0x000fe200078e00ff */
[----:B------:R-:W-:Y:S01]  /*0630*/  BSSY.RECONVERGENT B2, `(.L_x_102) ;  /* 0x0000031000027945 */ /* 0x000fe20003800200 */
[----:B------:R-:W-:-:S03]  /*0640*/  MOV R0, R19 ;  /* 0x0000001300007202 */ /* 0x000fc60000000f00 */
[----:B------:R-:W-:-:S04]  /*0650*/  SHF.R.U32.HI R2, RZ, 0x18, R2 ;  /* 0x00000018ff027819 */ /* 0x000fc80000011602 */
[----:B------:R-:W-:-:S13]  /*0660*/  ISETP.NE.U32.AND P0, PT, R2, RZ, PT ;  /* 0x000000ff0200720c */ /* 0x000fda0003f05070 */
[----:B------:R-:W-:Y:S05]  /*0670*/  @P0 BRA `(.L_x_103) ;  /* 0x0000000000280947 */ /* 0x000fea0003800000 */
[----:B------:R-:W-:-:S04]  /*0680*/  SHF.L.U32 R2, R0, 0x1, RZ ;  /* 0x0000000100027819 */ /* 0x000fc800000006ff */
[----:B------:R-:W-:-:S13]  /*0690*/  ISETP.NE.AND P0, PT, R2, RZ, PT ;  /* 0x000000ff0200720c */ /* 0x000fda0003f05270 */
[----:B------:R-:W-:Y:S01]  /*06a0*/  @P0 FFMA R17, R0, 1.84467440737095516160e+19, RZ ;  /* 0x5f80000000110823 */ /* 0x000fe200000000ff */
[----:B------:R-:W-:Y:S08]  /*06b0*/  @!P0 MUFU.RCP R16, R0 ;  /* 0x0000000000108308 */ /* 0x000ff00000001000 */
[----:B------:R-:W0:Y:S02]  /*06c0*/  @P0 MUFU.RCP R2, R17 ;  /* 0x0000001100020308 */ /* 0x000e240000001000 */
[----:B0-----:R-:W-:-:S04]  /*06d0*/  @P0 FFMA R18, R17, R2, -1 ;  /* 0xbf80000011120423 */ /* 0x001fc80000000002 */
[----:B------:R-:W-:-:S04]  /*06e0*/  @P0 FADD.FTZ R19, -R18, -RZ ;  /* 0x800000ff12130221 */ /* 0x000fc80000010100 */
[----:B------:R-:W-:-:S04]  /*06f0*/  @P0 FFMA R2, R2, R19, R2 ;  /* 0x0000001302020223 */ /* 0x000fc80000000002 */
[----:B------:R-:W-:Y:S01]  /*0700*/  @P0 FFMA R16, R2, 1.84467440737095516160e+19, RZ ;  /* 0x5f80000002100823 */ /* 0x000fe200000000ff */
[----:B------:R-:W-:Y:S06]  /*0710*/  BRA `(.L_x_104) ;  /* 0x0000000000887947 */ /* 0x000fec0003800000 */
.L_x_103:
[----:B------:R-:W-:-:S05]  /*0720*/  VIADD R16, R2, 0xffffff03 ;  /* 0xffffff0302107836 */ /* 0x000fca0000000000 */
[----:B------:R-:W-:-:S13]  /*0730*/  ISETP.GT.U32.AND P0, PT, R16, 0x1, PT ;  /* 0x000000011000780c */ /* 0x000fda0003f04070 */
[----:B------:R-:W-:Y:S05]  /*0740*/  @P0 BRA `(.L_x_105) ;  /* 0x0000000000780947 */ /* 0x000fea0003800000 */
[----:B------:R-:W-:Y:S01]  /*0750*/  LOP3.LUT R17, R0, 0x7fffff, RZ, 0xc0, !PT ;  /* 0x007fffff00117812 */ /* 0x000fe200078ec0ff */
[----:B------:R-:W-:Y:S01]  /*0760*/  HFMA2 R21, -RZ, RZ, 0, 1.78813934326171875e-07 ;  /* 0x00000003ff157431 */ /* 0x000fe200000001ff */
[----:B------:R-:W-:Y:S02]  /*0770*/  IADD3 R2, PT, PT, R2, -0xfc, RZ ;  /* 0xffffff0402027810 */ /* 0x000fe40007ffe0ff */
[----:B------:R-:W-:-:S04]  /*0780*/  LOP3.LUT R17, R17, 0x3f800000, RZ, 0xfc, !PT ;  /* 0x3f80000011117812 */ /* 0x000fc800078efcff */
[----:B------:R-:W0:Y:S01]  /*0790*/  MUFU.RCP R18, R17 ;  /* 0x0000001100127308 */ /* 0x000e220000001000 */
[----:B------:R-:W-:Y:S01]  /*07a0*/  SHF.L.U32 R22, R21, R16, RZ ;  /* 0x0000001015167219 */ /* 0x000fe200000006ff */
[----:B0-----:R-:W-:-:S04]  /*07b0*/  FFMA R19, R17, R18, -1 ;  /* 0xbf80000011137423 */ /* 0x001fc80000000012 */
[----:B------:R-:W-:-:S04]  /*07c0*/  FADD.FTZ R19, -R19, -RZ ;  /* 0x800000ff13137221 */ /* 0x000fc80000010100 */
[CCC-:B------:R-:W-:Y:S01]  /*07d0*/  FFMA.RM R20, R18.reuse, R19.reuse, R18.reuse ;  /* 0x0000001312147223 */ /* 0x1c0fe20000004012 */
[----:B------:R-:W-:-:S04]  /*07e0*/  FFMA.RP R19, R18, R19, R18 ;  /* 0x0000001312137223 */ /* 0x000fc80000008012 */
[C---:B------:R-:W-:Y:S02]  /*07f0*/  LOP3.LUT R18, R20.reuse, 0x7fffff, RZ, 0xc0, !PT ;  /* 0x007fffff14127812 */ /* 0x040fe400078ec0ff */
[----:B------:R-:W-:Y:S02]  /*0800*/  FSETP.NEU.FTZ.AND P0, PT, R20, R19, PT ;  /* 0x000000131400720b */ /* 0x000fe40003f1d000 */
[----:B------:R-:W-:Y:S02]  /*0810*/  LOP3.LUT R19, R18, 0x800000, RZ, 0xfc, !PT ;  /* 0x0080000012137812 */ /* 0x000fe400078efcff */
[----:B------:R-:W-:Y:S02]  /*0820*/  SEL R18, RZ, 0xffffffff, !P0 ;  /* 0xffffffffff127807 */ /* 0x000fe40004000000 */
[----:B------:R-:W-:Y:S02]  /*0830*/  LOP3.LUT R17, R22, R19, RZ, 0xc0, !PT ;  /* 0x0000001316117212 */ /* 0x000fe400078ec0ff */
[----:B------:R-:W-:-:S02]  /*0840*/  IADD3 R18, PT, PT, -R18, RZ, RZ ;  /* 0x000000ff12127210 */ /* 0x000fc40007ffe1ff */
[-C--:B------:R-:W-:Y:S02]  /*0850*/  SHF.R.U32.HI R17, RZ, R16.reuse, R17 ;  /* 0x00000010ff117219 */ /* 0x080fe40000011611 */
[--C-:B------:R-:W-:Y:S02]  /*0860*/  LOP3.LUT P1, RZ, R18, R16, R19.reuse, 0xf8, !PT ;  /* 0x0000001012ff7212 */ /* 0x100fe4000782f813 */
[C---:B------:R-:W-:Y:S02]  /*0870*/  LOP3.LUT P0, RZ, R17.reuse, 0x1, RZ, 0xc0, !PT ;  /* 0x0000000111ff7812 */ /* 0x040fe4000780c0ff */
[----:B------:R-:W-:Y:S02]  /*0880*/  LOP3.LUT P2, RZ, R17, 0x2, RZ, 0xc0, !PT ;  /* 0x0000000211ff7812 */ /* 0x000fe4000784c0ff */
[----:B------:R-:W-:Y:S02]  /*0890*/  SHF.R.U32.HI R19, RZ, R2, R19 ;  /* 0x00000002ff137219 */ /* 0x000fe40000011613 */
[----:B------:R-:W-:-:S02]  /*08a0*/  PLOP3.LUT P0, PT, P0, P1, P2, 0xe0, 0x0 ;  /* 0x000000000000781c */ /* 0x000fc40000703c20 */
[----:B------:R-:W-:Y:S02]  /*08b0*/  LOP3.LUT P1, RZ, R0, 0x7fffff, RZ, 0xc0, !PT ;  /* 0x007fffff00ff7812 */ /* 0x000fe4000782c0ff */
[----:B------:R-:W-:-:S05]  /*08c0*/  SEL R16, RZ, 0x1, !P0 ;  /* 0x00000001ff107807 */ /* 0x000fca0004000000 */
[----:B------:R-:W-:-:S05]  /*08d0*/  IMAD.MOV R16, RZ, RZ, -R16 ;  /* 0x000000ffff107224 */ /* 0x000fca00078e0a10 */
[----:B------:R-:W-:-:S13]  /*08e0*/  ISETP.GE.AND P0, PT, R16, RZ, PT ;  /* 0x000000ff1000720c */ /* 0x000fda0003f06270 */
[----:B------:R-:W-:-:S05]  /*08f0*/  @!P0 IADD3 R19, PT, PT, R19, 0x1, RZ ;  /* 0x0000000113138810 */ /* 0x000fca0007ffe0ff */
[----:B------:R-:W-:-:S05]  /*0900*/  @!P1 IMAD.SHL.U32 R19, R19, 0x2, RZ ;  /* 0x0000000213139824 */ /* 0x000fca00078e00ff */
[----:B------:R-:W-:Y:S01]  /*0910*/  LOP3.LUT R16, R19, 0x80000000, R0, 0xf8, !PT ;  /* 0x8000000013107812 */ /* 0x000fe200078ef800 */
[----:B------:R-:W-:Y:S06]  /*0920*/  BRA `(.L_x_104) ;  /* 0x0000000000047947 */ /* 0x000fec0003800000 */
.L_x_105:
[----:B------:R0:W1:Y:S02]  /*0930*/  MUFU.RCP R16, R0 ;  /* 0x0000000000107308 */ /* 0x0000640000001000 */
.L_x_104:
[----:B------:R-:W-:Y:S05]  /*0940*/  BSYNC.RECONVERGENT B2 ;  /* 0x0000000000027941 */ /* 0x000fea0003800200 */
.L_x_102:
[----:B01----:R-:W-:Y:S01]  /*0950*/  MOV R0, R16 ;  /* 0x0000001000007202 */ /* 0x003fe20000000f00 */
[----:B------:R-:W-:Y:S01]  /*0960*/  IMAD.MOV.U32 R17, RZ, RZ, 0x0 ;  /* 0x00000000ff117424 */ /* 0x000fe200078e00ff */
[----:B------:R-:W-:-:S04]  /*0970*/  MOV R16, R14 ;  /* 0x0000000e00107202 */ /* 0x000fc80000000f00 */
[----:B------:R-:W-:Y:S05]  /*0980*/  RET.REL.NODEC R16 `(_Z16compute_V_divmatiiP6float2S0_S0_) ;  /* 0xfffffff4109c7950 */ /* 0x000fea0003c3ffff */
        .weak           $__internal_3_$__cuda_sm20_sqrt_rn_f32_slowpath
        .type           $__internal_3_$__cuda_sm20_sqrt_rn_f32_slowpath,@function
        .size           $__internal_3_$__cuda_sm20_sqrt_rn_f32_slowpath,(.L_x_189 - $__internal_3_$__cuda_sm20_sqrt_rn_f32_slowpath)
$__internal_3_$__cuda_sm20_sqrt_rn_f32_slowpath:
[----:B------:R-:W-:-:S13]  /*0990*/  LOP3.LUT P0, RZ, R0, 0x7fffffff, RZ, 0xc0, !PT ;  /* 0x7fffffff00ff7812 */ /* 0x000fda000780c0ff */
[----:B------:R-:W-:Y:S01]  /*09a0*/  @!P0 MOV R14, R0 ;  /* 0x00000000000e8202 */ /* 0x000fe20000000f00 */
[----:B------:R-:W-:Y:S06]  /*09b0*/  @!P0 BRA `(.L_x_106) ;  /* 0x0000000000408947 */ /* 0x000fec0003800000 */
[----:B------:R-:W-:-:S13]  /*09c0*/  FSETP.GEU.FTZ.AND P0, PT, R0, RZ, PT ;  /* 0x000000ff0000720b */ /* 0x000fda0003f1e000 */
[----:B------:R-:W-:Y:S01]  /*09d0*/  @!P0 MOV R14, 0x7fffffff ;  /* 0x7fffffff000e8802 */ /* 0x000fe20000000f00 */
[----:B------:R-:W-:Y:S06]  /*09e0*/  @!P0 BRA `(.L_x_106) ;  /* 0x0000000000348947 */ /* 0x000fec0003800000 */
[----:B------:R-:W-:-:S13]  /*09f0*/  FSETP.GTU.FTZ.AND P0, PT, |R0|, +INF , PT ;  /* 0x7f8000000000780b */ /* 0x000fda0003f1c200 */
[----:B------:R-:W-:Y:S01]  /*0a00*/  @P0 FADD.FTZ R14, R0, 1 ;  /* 0x3f800000000e0421 */ /* 0x000fe20000010000 */
[----:B------:R-:W-:Y:S06]  /*0a10*/  @P0 BRA `(.L_x_106) ;  /* 0x0000000000280947 */ /* 0x000fec0003800000 */
[----:B------:R-:W-:-:S13]  /*0a20*/  FSETP.NEU.FTZ.AND P0, PT, |R0|, +INF , PT ;  /* 0x7f8000000000780b */ /* 0x000fda0003f1d200 */
[----:B------:R-:W-:-:S04]  /*0a30*/  @P0 FFMA R16, R0, 1.84467440737095516160e+19, RZ ;  /* 0x5f80000000100823 */ /* 0x000fc800000000ff */
[----:B------:R-:W0:Y:S02]  /*0a40*/  @P0 MUFU.RSQ R17, R16 ;  /* 0x0000001000110308 */ /* 0x000e240000001400 */
[----:B0-----:R-:W-:Y:S01]  /*0a50*/  @P0 FMUL.FTZ R19, R16, R17 ;  /* 0x0000001110130220 */ /* 0x001fe20000410000 */
[----:B------:R-:W-:-:S03]  /*0a60*/  @P0 FMUL.FTZ R17, R17, 0.5 ;  /* 0x3f00000011110820 */ /* 0x000fc60000410000 */
[----:B------:R-:W-:-:S04]  /*0a70*/  @P0 FADD.FTZ R14, -R19, -RZ ;  /* 0x800000ff130e0221 */ /* 0x000fc80000010100 */
[----:B------:R-:W-:Y:S01]  /*0a80*/  @P0 FFMA R18, R19, R14, R16 ;  /* 0x0000000e13120223 */ /* 0x000fe20000000010 */
[----:B------:R-:W-:-:S03]  /*0a90*/  @!P0 IMAD.MOV.U32 R14, RZ, RZ, R0 ;  /* 0x000000ffff0e8224 */ /* 0x000fc600078e0000 */
[----:B------:R-:W-:-:S04]  /*0aa0*/  @P0 FFMA R17, R18, R17, R19 ;  /* 0x0000001112110223 */ /* 0x000fc80000000013 */
[----:B------:R-:W-:-:S07]  /*0ab0*/  @P0 FMUL.FTZ R14, R17, 2.3283064365386962891e-10 ;  /* 0x2f800000110e0820 */ /* 0x000fce0000410000 */
.L_x_106:
[----:B------:R-:W-:Y:S01]  /*0ac0*/  HFMA2 R17, -RZ, RZ, 0, 0 ;  /* 0x00000000ff117431 */ /* 0x000fe200000001ff */
[----:B------:R-:W-:-:S04]  /*0ad0*/  MOV R16, R20 ;  /* 0x0000001400107202 */ /* 0x000fc80000000f00 */
[----:B------:R-:W-:Y:S05]  /*0ae0*/  RET.REL.NODEC R16 `(_Z16compute_V_divmatiiP6float2S0_S0_) ;  /* 0xfffffff410447950 */ /* 0x000fea0003c3ffff */
.L_x_107:
        /* <DEDUP_REMOVED lines=9> */
.L_x_189:


//--------------------- .text._Z16compute_X_divmatiiPf --------------------------
	.section	.text._Z16compute_X_divmatiiPf,"ax",@progbits
	.align	128
        .global         _Z16compute_X_divmatiiPf
        .type           _Z16compute_X_divmatiiPf,@function
        .size           _Z16compute_X_divmatiiPf,(.L_x_203 - _Z16compute_X_divmatiiPf)
        .other          _Z16compute_X_divmatiiPf,@"STO_CUDA_ENTRY STV_DEFAULT"
_Z16compute_X_divmatiiPf:
.text._Z16compute_X_divmatiiPf:
        /* <DEDUP_REMOVED lines=15> */
[----:B------:R-:W-:Y:S01]  /*00f0*/  USHF.R.S32.HI UR4, URZ, 0x1f, UR5 ;  /* 0x0000001fff047899 */ /* 0x000fe20008011405 */
[----:B------:R-:W-:Y:S01]  /*0100*/  UMOV UR8, 0x3 ;  /* 0x0000000300087882 */ /* 0x000fe20000000000 */
[----:B------:R-:W3:Y:S02]  /*0110*/  LDCU.64 UR14, c[0x0][0x358] ;  /* 0x00006b00ff0e77ac */ /* 0x000ee40008000a00 */
[----:B------:R-:W-:Y:S02]  /*0120*/  ULEA.HI UR4, UR4, UR5, URZ, 0x2 ;  /* 0x0000000504047291 */ /* 0x000fe4000f8f10ff */
[----:B------:R-:W-:Y:S01]  /*0130*/  UIMAD UR5, UR5, UR8, 0x3 ;  /* 0x00000003050574a4 */ /* 0x000fe2000f8e0208 */
[----:B-1----:R-:W-:Y:S01]  /*0140*/  IMAD R7, R7, UR11, RZ ;  /* 0x0000000b07077c24 */ /* 0x002fe2000f8e02ff */
[----:B0-----:R-:W-:-:S02]  /*0150*/  UIMAD UR8, UR8, UR10, 0x3 ;  /* 0x00000003080874a4 */ /* 0x001fc4000f8e020a */
[----:B------:R-:W-:Y:S01]  /*0160*/  USHF.R.S32.HI UR7, URZ, 0x1f, UR10 ;  /* 0x0000001fff077899 */ /* 0x000fe2000801140a */
[----:B--2---:R-:W-:Y:S01]  /*0170*/  IMAD R9, R9, UR12, RZ ;  /* 0x0000000c09097c24 */ /* 0x004fe2000f8e02ff */
[----:B------:R-:W-:Y:S02]  /*0180*/  USHF.R.S32.HI UR6, URZ, 0x1f, UR5 ;  /* 0x0000001fff067899 */ /* 0x000fe40008011405 */
[----:B------:R-:W-:Y:S02]  /*0190*/  USHF.R.S32.HI UR9, URZ, 0x1f, UR8 ;  /* 0x0000001fff097899 */ /* 0x000fe40008011408 */
[----:B------:R-:W-:Y:S02]  /*01a0*/  ULEA.HI UR7, UR7, UR10, URZ, 0x2 ;  /* 0x0000000a07077291 */ /* 0x000fe4000f8f10ff */
[----:B------:R-:W-:Y:S02]  /*01b0*/  ULEA.HI UR6, UR6, UR5, URZ, 0x2 ;  /* 0x0000000506067291 */ /* 0x000fe4000f8f10ff */
[----:B------:R-:W-:-:S02]  /*01c0*/  ULEA.HI UR9, UR9, UR8, URZ, 0x2 ;  /* 0x0000000809097291 */ /* 0x000fc4000f8f10ff */
[----:B------:R-:W-:Y:S02]  /*01d0*/  USHF.R.S32.HI UR4, URZ, 0x2, UR4 ;  /* 0x00000002ff047899 */ /* 0x000fe40008011404 */
[----:B------:R-:W-:Y:S02]  /*01e0*/  USHF.R.S32.HI UR7, URZ, 0x2, UR7 ;  /* 0x00000002ff077899 */ /* 0x000fe40008011407 */
[----:B------:R-:W-:Y:S02]  /*01f0*/  USHF.R.S32.HI UR6, URZ, 0x2, UR6 ;  /* 0x00000002ff067899 */ /* 0x000fe40008011406 */
[----:B---3--:R-:W-:-:S12]  /*0200*/  USHF.R.S32.HI UR9, URZ, 0x2, UR9 ;  /* 0x00000002ff097899 */ /* 0x008fd80008011409 */
.L_x_111:
[----:B------:R-:W0:Y:S01]  /*0210*/  LDC R13, c[0x0][0x384] ;  /* 0x0000e100ff0d7b82 */ /* 0x000e220000000800 */
[----:B------:R-:W-:Y:S01]  /*0220*/  BSSY.RECONVERGENT B0, `(.L_x_108) ;  /* 0x0000013000007945 */ /* 0x000fe20003800200 */
[----:B0-----:R-:W-:-:S13]  /*0230*/  ISETP.GE.AND P0, PT, R6, R13, PT ;  /* 0x0000000d0600720c */ /* 0x001fda0003f06270 */
[----:B-1----:R-:W-:Y:S05]  /*0240*/  @P0 BRA `(.L_x_109) ;  /* 0x0000000000400947 */ /* 0x002fea0003800000 */
[----:B------:R-:W0:Y:S01]  /*0250*/  LDC.64 R4, c[0x0][0x388] ;  /* 0x0000e200ff047b82 */ /* 0x000e220000000a00 */
[C---:B------:R-:W-:Y:S01]  /*0260*/  ISETP.GE.AND P0, PT, R0.reuse, UR4, PT ;  /* 0x0000000400007c0c */ /* 0x040fe2000bf06270 */
[----:B------:R-:W-:Y:S02]  /*0270*/  IMAD.MOV.U32 R2, RZ, RZ, 0x3f7ffff0 ;  /* 0x3f7ffff0ff027424 */ /* 0x000fe400078e00ff */
[----:B------:R-:W-:Y:S01]  /*0280*/  IMAD.MOV.U32 R8, RZ, RZ, R6 ;  /* 0x000000ffff087224 */ /* 0x000fe200078e0006 */
[----:B------:R-:W-:-:S04]  /*0290*/  ISETP.LT.AND P0, PT, R0, UR6, P0 ;  /* 0x0000000600007c0c */ /* 0x000fc80008701270 */
[----:B------:R-:W-:-:S09]  /*02a0*/  FSEL R12, R2, 1000000, P0 ;  /* 0x49742400020c7808 */ /* 0x000fd20000000000 */
.L_x_110:
[----:B------:R-:W-:Y:S01]  /*02b0*/  ISETP.GE.AND P0, PT, R8, UR7, PT ;  /* 0x0000000708007c0c */ /* 0x000fe2000bf06270 */
[--C-:B-1----:R-:W-:Y:S01]  /*02c0*/  IMAD R3, R0, R13, R8.reuse ;  /* 0x0000000d00037224 */ /* 0x102fe200078e0208 */
[----:B------:R-:W-:Y:S01]  /*02d0*/  ISETP.GE.AND P1, PT, R8, UR9, PT ;  /* 0x0000000908007c0c */ /* 0x000fe2000bf26270 */
[----:B------:R-:W-:Y:S01]  /*02e0*/  IMAD.IADD R8, R7, 0x1, R8 ;  /* 0x0000000107087824 */ /* 0x000fe200078e0208 */
[----:B------:R-:W-:Y:S01]  /*02f0*/  FSEL R10, R12, 1000000, P0 ;  /* 0x497424000c0a7808 */ /* 0x000fe20000000000 */
[----:B0-----:R-:W-:-:S03]  /*0300*/  IMAD.WIDE R2, R3, 0x4, R4 ;  /* 0x0000000403027825 */ /* 0x001fc600078e0204 */
[----:B------:R-:W-:Y:S02]  /*0310*/  FSEL R11, R10, 1000000, !P1 ;  /* 0x497424000a0b7808 */ /* 0x000fe40004800000 */
[----:B------:R-:W-:-:S03]  /*0320*/  ISETP.GE.AND P0, PT, R8, R13, PT ;  /* 0x0000000d0800720c */ /* 0x000fc60003f06270 */
[----:B------:R1:W-:Y:S10]  /*0330*/  STG.E desc[UR14][R2.64], R11 ;  /* 0x0000000b02007986 */ /* 0x0003f4000c10190e */
[----:B------:R-:W-:Y:S05]  /*0340*/  @!P0 BRA `(.L_x_110) ;  /* 0xfffffffc00d88947 */ /* 0x000fea000383ffff */
.L_x_109:
[----:B------:R-:W-:Y:S05]  /*0350*/  BSYNC.RECONVERGENT B0 ;  /* 0x0000000000007941 */ /* 0x000fea0003800200 */
.L_x_108:
[----:B------:R-:W0:Y:S01]  /*0360*/  LDCU UR5, c[0x0][0x380] ;  /* 0x00007000ff0577ac */ /* 0x000e220008000800 */
[----:B------:R-:W-:-:S05]  /*0370*/  IMAD.IADD R0, R9, 0x1, R0 ;  /* 0x0000000109007824 */ /* 0x000fca00078e0200 */
[----:B0-----:R-:W-:-:S13]  /*0380*/  ISETP.GE.AND P0, PT, R0, UR5, PT ;  /* 0x0000000500007c0c */ /* 0x001fda000bf06270 */
[----:B------:R-:W-:Y:S05]  /*0390*/  @!P0 BRA `(.L_x_111) ;  /* 0xfffffffc009c8947 */ /* 0x000fea000383ffff */
[----:B------:R-:W-:Y:S05]  /*03a0*/  EXIT ;  /* 0x000000000000794d */ /* 0x000fea0003800000 */
.L_x_112:
        /* <DEDUP_REMOVED lines=13> */
.L_x_203:


//--------------------- .text._Z25clear_padding_and_restoreiiP6float2 --------------------------
	.section	.text._Z25clear_padding_and_restoreiiP6float2,"ax",@progbits
	.align	128
        .global         _Z25clear_padding_and_restoreiiP6float2
        .type           _Z25clear_padding_and_restoreiiP6float2,@function
        .size           _Z25clear_padding_and_restoreiiP6float2,(.L_x_204 - _Z25clear_padding_and_restoreiiP6float2)
        .other          _Z25clear_padding_and_restoreiiP6float2,@"STO_CUDA_ENTRY STV_DEFAULT"
_Z25clear_padding_and_restoreiiP6float2:
.text._Z25clear_padding_and_restoreiiP6float2:
        /* <DEDUP_REMOVED lines=28> */
[----:B------:R-:W-:Y:S01]  /*01c0*/  ULEA.HI UR9, UR9, UR8, URZ, 0x2 ;  /* 0x0000000809097291 */ /* 0x000fe2000f8f10ff */
[----:B------:R-:W0:Y:S01]  /*01d0*/  LDCU UR13, c[0x0][0x384] ;  /* 0x00007080ff0d77ac */ /* 0x000e220008000800 */
[----:B------:R-:W-:-:S02]  /*01e0*/  USHF.R.S32.HI UR4, URZ, 0x2, UR4 ;  /* 0x00000002ff047899 */ /* 0x000fc40008011404 */
[----:B------:R-:W-:Y:S02]  /*01f0*/  USHF.R.S32.HI UR7, URZ, 0x2, UR7 ;  /* 0x00000002ff077899 */ /* 0x000fe40008011407 */
[----:B------:R-:W-:Y:S02]  /*0200*/  USHF.R.S32.HI UR6, URZ, 0x2, UR6 ;  /* 0x00000002ff067899 */ /* 0x000fe40008011406 */
[----:B---3--:R-:W-:-:S12]  /*0210*/  USHF.R.S32.HI UR9, URZ, 0x2, UR9 ;  /* 0x00000002ff097899 */ /* 0x008fd80008011409 */
.L_x_118:
[----:B-1----:R-:W1:Y:S01]  /*0220*/  LDCU UR5, c[0x0][0x384] ;  /* 0x00007080ff0577ac */ /* 0x002e620008000800 */
[----:B------:R-:W-:Y:S01]  /*0230*/  BSSY.RECONVERGENT B0, `(.L_x_113) ;  /* 0x0000016000007945 */ /* 0x000fe20003800200 */
[----:B-1----:R-:W-:-:S13]  /*0240*/  ISETP.GE.AND P0, PT, R6, UR5, PT ;  /* 0x0000000506007c0c */ /* 0x002fda000bf06270 */
[----:B------:R-:W-:Y:S05]  /*0250*/  @P0 BRA `(.L_x_114) ;  /* 0x00000000004c0947 */ /* 0x000fea0003800000 */
[----:B------:R-:W1:Y:S01]  /*0260*/  LDC.64 R2, c[0x0][0x388] ;  /* 0x0000e200ff027b82 */ /* 0x000e620000000a00 */
[----:B------:R-:W-:-:S07]  /*0270*/  IMAD.MOV.U32 R8, RZ, RZ, R6 ;  /* 0x000000ffff087224 */ /* 0x000fce00078e0006 */
.L_x_117:
[----:B------:R-:W-:Y:S01]  /*0280*/  ISETP.GE.AND P0, PT, R8, UR9, PT ;  /* 0x0000000908007c0c */ /* 0x000fe2000bf06270 */
[C---:B01----:R-:W-:Y:S01]  /*0290*/  IMAD R5, R0.reuse, UR13, R8 ;  /* 0x0000000d00057c24 */ /* 0x043fe2000f8e0208 */
[----:B------:R-:W-:Y:S02]  /*02a0*/  BSSY.RECONVERGENT B1, `(.L_x_115) ;  /* 0x000000d000017945 */ /* 0x000fe40003800200 */
[----:B------:R-:W-:Y:S01]  /*02b0*/  ISETP.LT.AND P0, PT, R0, UR6, !P0 ;  /* 0x0000000600007c0c */ /* 0x000fe2000c701270 */
[----:B-1----:R-:W-:-:S03]  /*02c0*/  IMAD.WIDE R4, R5, 0x8, R2 ;  /* 0x0000000805047825 */ /* 0x002fc600078e0202 */
[----:B------:R-:W-:Y:S02]  /*02d0*/  ISETP.GE.AND P0, PT, R8, UR7, P0 ;  /* 0x0000000708007c0c */ /* 0x000fe40008706270 */
[----:B------:R0:W-:Y:S01]  /*02e0*/  STG.E desc[UR14][R4.64+0x4], RZ ;  /* 0x000004ff04007986 */ /* 0x0001e2000c10190e */
[----:B------:R-:W-:Y:S02]  /*02f0*/  IADD3 R8, PT, PT, R7, R8, RZ ;  /* 0x0000000807087210 */ /* 0x000fe40007ffe0ff */
[----:B------:R-:W-:Y:S02]  /*0300*/  ISETP.GE.AND P0, PT, R0, UR4, P0 ;  /* 0x0000000400007c0c */ /* 0x000fe40008706270 */
[----:B------:R-:W-:-:S11]  /*0310*/  ISETP.GE.AND P1, PT, R8, UR13, PT ;  /* 0x0000000d08007c0c */ /* 0x000fd6000bf26270 */
[----:B------:R0:W-:Y:S01]  /*0320*/  @!P0 STG.E desc[UR14][R4.64], RZ ;  /* 0x000000ff04008986 */ /* 0x0001e2000c10190e */
[----:B------:R-:W-:Y:S05]  /*0330*/  @!P0 BRA `(.L_x_116) ;  /* 0x00000000000c8947 */ /* 0x000fea0003800000 */
[----:B------:R-:W2:Y:S02]  /*0340*/  LDG.E R11, desc[UR14][R4.64] ;  /* 0x0000000e040b7981 */ /* 0x000ea4000c1e1900 */
[----:B--2---:R-:W-:-:S05]  /*0350*/  FMUL R11, R11, 4 ;  /* 0x408000000b0b7820 */ /* 0x004fca0000400000 */
[----:B------:R1:W-:Y:S02]  /*0360*/  STG.E desc[UR14][R4.64], R11 ;  /* 0x0000000b04007986 */ /* 0x0003e4000c10190e */
.L_x_116:
[----:B------:R-:W-:Y:S05]  /*0370*/  BSYNC.RECONVERGENT B1 ;  /* 0x0000000000017941 */ /* 0x000fea0003800200 */
.L_x_115:
[----:B------:R-:W-:Y:S05]  /*0380*/  @!P1 BRA `(.L_x_117) ;  /* 0xfffffffc00bc9947 */ /* 0x000fea000383ffff */
.L_x_114:
[----:B0-----:R-:W-:Y:S05]  /*0390*/  BSYNC.RECONVERGENT B0 ;  /* 0x0000000000007941 */ /* 0x001fea0003800200 */
.L_x_113:
[----:B------:R-:W0:Y:S01]  /*03a0*/  LDCU UR5, c[0x0][0x380] ;  /* 0x00007000ff0577ac */ /* 0x000e220008000800 */
[----:B------:R-:W-:-:S05]  /*03b0*/  IMAD.IADD R0, R9, 0x1, R0 ;  /* 0x0000000109007824 */ /* 0x000fca00078e0200 */
[----:B0-----:R-:W-:-:S13]  /*03c0*/  ISETP.GE.AND P0, PT, R0, UR5, PT ;  /* 0x0000000500007c0c */ /* 0x001fda000bf06270 */
[----:B------:R-:W-:Y:S05]  /*03d0*/  @!P0 BRA `(.L_x_118) ;  /* 0xfffffffc00908947 */ /* 0x000fea000383ffff */
[----:B------:R-:W-:Y:S05]  /*03e0*/  EXIT ;  /* 0x000000000000794d */ /* 0x000fea0003800000 */
.L_x_119:
        /* <DEDUP_REMOVED lines=9> */
.L_x_204:


//--------------------- .text._Z9normalizeiiP6float2f --------------------------
	.section	.text._Z9normalizeiiP6float2f,"ax",@progbits
	.align	128
        .global         _Z9normalizeiiP6float2f
        .type           _Z9normalizeiiP6float2f,@function
        .size           _Z9normalizeiiP6float2f,(.L_x_205 - _Z9normalizeiiP6float2f)
        .other          _Z9normalizeiiP6float2f,@"STO_CUDA_ENTRY STV_DEFAULT"
_Z9normalizeiiP6float2f:
.text._Z9normalizeiiP6float2f:
        /* <DEDUP_REMOVED lines=18> */
.L_x_123:
[----:B------:R-:W0:Y:S01]  /*0120*/  LDC R13, c[0x0][0x384] ;  /* 0x0000e100ff0d7b82 */ /* 0x000e220000000800 */
[----:B------:R-:W-:Y:S01]  /*0130*/  BSSY.RECONVERGENT B0, `(.L_x_120) ;  /* 0x000000e000007945 */ /* 0x000fe20003800200 */
[----:B0-----:R-:W-:-:S13]  /*0140*/  ISETP.GE.AND P0, PT, R6, R13, PT ;  /* 0x0000000d0600720c */ /* 0x001fda0003f06270 */
[----:B-1----:R-:W-:Y:S05]  /*0150*/  @P0 BRA `(.L_x_121) ;  /* 0x00000000002c0947 */ /* 0x002fea0003800000 */
[----:B------:R-:W0:Y:S01]  /*0160*/  LDC.64 R4, c[0x0][0x388] ;  /* 0x0000e200ff047b82 */ /* 0x000e220000000a00 */
[----:B------:R-:W-:-:S07]  /*0170*/  MOV R8, R6 ;  /* 0x0000000600087202 */ /* 0x000fce0000000f00 */
.L_x_122:
[----:B-1----:R-:W-:-:S04]  /*0180*/  IMAD R3, R0, R13, R8 ;  /* 0x0000000d00037224 */ /* 0x002fc800078e0208 */
[----:B0-----:R-:W-:-:S05]  /*0190*/  IMAD.WIDE R2, R3, 0x8, R4 ;  /* 0x0000000803027825 */ /* 0x001fca00078e0204 */
[----:B------:R-:W3:Y:S01]  /*01a0*/  LDG.E.64 R10, desc[UR6][R2.64] ;  /* 0x00000006020a7981 */ /* 0x000ee2000c1e1b00 */
[----:B------:R-:W-:-:S04]  /*01b0*/  IADD3 R8, PT, PT, R7, R8, RZ ;  /* 0x0000000807087210 */ /* 0x000fc80007ffe0ff */
[----:B------:R-:W-:Y:S01]  /*01c0*/  ISETP.GE.AND P0, PT, R8, R13, PT ;  /* 0x0000000d0800720c */ /* 0x000fe20003f06270 */
[----:B---3--:R-:W-:Y:S01]  /*01d0*/  FMUL R10, R10, UR8 ;  /* 0x000000080a0a7c20 */ /* 0x008fe20008400000 */
[----:B------:R-:W-:-:S05]  /*01e0*/  FMUL R11, R11, UR8 ;  /* 0x000000080b0b7c20 */ /* 0x000fca0008400000 */
[----:B------:R1:W-:Y:S06]  /*01f0*/  STG.E.64 desc[UR6][R2.64], R10 ;  /* 0x0000000a02007986 */ /* 0x0003ec000c101b06 */
[----:B------:R-:W-:Y:S05]  /*0200*/  @!P0 BRA `(.L_x_122) ;  /* 0xfffffffc00dc8947 */ /* 0x000fea000383ffff */
.L_x_121:
[----:B---3--:R-:W-:Y:S05]  /*0210*/  BSYNC.RECONVERGENT B0 ;  /* 0x0000000000007941 */ /* 0x008fea0003800200 */
.L_x_120:
[----:B------:R-:W0:Y:S01]  /*0220*/  LDCU UR4, c[0x0][0x380] ;  /* 0x00007000ff0477ac */ /* 0x000e220008000800 */
[----:B------:R-:W-:-:S04]  /*0230*/  IADD3 R0, PT, PT, R9, R0, RZ ;  /* 0x0000000009007210 */ /* 0x000fc80007ffe0ff */
[----:B0-----:R-:W-:-:S13]  /*0240*/  ISETP.GE.AND P0, PT, R0, UR4, PT ;  /* 0x0000000400007c0c */ /* 0x001fda000bf06270 */
[----:B------:R-:W-:Y:S05]  /*0250*/  @!P0 BRA `(.L_x_123) ;  /* 0xfffffffc00b08947 */ /* 0x000fea000383ffff */
[----:B------:R-:W-:Y:S05]  /*0260*/  EXIT ;  /* 0x000000000000794d */ /* 0x000fea0003800000 */
.L_x_124:
        /* <DEDUP_REMOVED lines=9> */
.L_x_205:


//--------------------- .text._Z7reverseiiP6float2S0_ --------------------------
	.section	.text._Z7reverseiiP6float2S0_,"ax",@progbits
	.align	128
        .global         _Z7reverseiiP6float2S0_
        .type           _Z7reverseiiP6float2S0_,@function
        .size           _Z7reverseiiP6float2S0_,(.L_x_206 - _Z7reverseiiP6float2S0_)
        .other          _Z7reverseiiP6float2S0_,@"STO_CUDA_ENTRY STV_DEFAULT"
_Z7reverseiiP6float2S0_:
.text._Z7reverseiiP6float2S0_:
        /* <DEDUP_REMOVED lines=17> */
.L_x_128:
[----:B------:R-:W0:Y:S01]  /*0110*/  LDC R15, c[0x0][0x384] ;  /* 0x0000e100ff0f7b82 */ /* 0x000e220000000800 */
[----:B------:R-:W-:Y:S01]  /*0120*/  BSSY.RECONVERGENT B0, `(.L_x_125) ;  /* 0x000000f000007945 */ /* 0x000fe20003800200 */
[----:B0-----:R-:W-:-:S13]  /*0130*/  ISETP.GE.AND P0, PT, R10, R15, PT ;  /* 0x0000000f0a00720c */ /* 0x001fda0003f06270 */
[----:B--2---:R-:W-:Y:S05]  /*0140*/  @P0 BRA `(.L_x_126) ;  /* 0x0000000000300947 */ /* 0x004fea0003800000 */
[----:B------:R-:W0:Y:S01]  /*0150*/  LDC.64 R6, c[0x0][0x390] ;  /* 0x0000e400ff067b82 */ /* 0x000e220000000a00 */
[----:B------:R-:W-:-:S07]  /*0160*/  MOV R12, R10 ;  /* 0x0000000a000c7202 */ /* 0x000fce0000000f00 */
[----:B------:R-:W1:Y:S02]  /*0170*/  LDC.64 R8, c[0x0][0x388] ;  /* 0x0000e200ff087b82 */ /* 0x000e640000000a00 */
.L_x_127:
[----:B--2---:R-:W-:-:S04]  /*0180*/  IMAD R5, R0, R15, R12 ;  /* 0x0000000f00057224 */ /* 0x004fc800078e020c */
[----:B0-----:R-:W-:-:S06]  /*0190*/  IMAD.WIDE R2, R5, 0x8, R6 ;  /* 0x0000000805027825 */ /* 0x001fcc00078e0206 */
[----:B------:R-:W2:Y:S01]  /*01a0*/  LDG.E.64 R2, desc[UR6][R2.64] ;  /* 0x0000000602027981 */ /* 0x000ea2000c1e1b00 */
[----:B-1----:R-:W-:Y:S01]  /*01b0*/  IMAD.WIDE R4, R5, 0x8, R8 ;  /* 0x0000000805047825 */ /* 0x002fe200078e0208 */
[----:B------:R-:W-:-:S04]  /*01c0*/  IADD3 R12, PT, PT, R11, R12, RZ ;  /* 0x0000000c0b0c7210 */ /* 0x000fc80007ffe0ff */
[----:B------:R-:W-:Y:S01]  /*01d0*/  ISETP.GE.AND P0, PT, R12, R15, PT ;  /* 0x0000000f0c00720c */ /* 0x000fe20003f06270 */
[----:B--2---:R-:W-:-:S05]  /*01e0*/  FADD R3, -R3, -RZ ;  /* 0x800000ff03037221 */ /* 0x004fca0000000100 */
[----:B------:R2:W-:Y:S07]  /*01f0*/  STG.E.64 desc[UR6][R4.64], R2 ;  /* 0x0000000204007986 */ /* 0x0005ee000c101b06 */
[----:B------:R-:W-:Y:S05]  /*0200*/  @!P0 BRA `(.L_x_127) ;  /* 0xfffffffc00dc8947 */ /* 0x000fea000383ffff */
.L_x_126:
[----:B------:R-:W-:Y:S05]  /*0210*/  BSYNC.RECONVERGENT B0 ;  /* 0x0000000000007941 */ /* 0x000fea0003800200 */
.L_x_125:
[----:B------:R-:W0:Y:S01]  /*0220*/  LDCU UR4, c[0x0][0x380] ;  /* 0x00007000ff0477ac */ /* 0x000e220008000800 */
[----:B------:R-:W-:-:S04]  /*0230*/  IADD3 R0, PT, PT, R13, R0, RZ ;  /* 0x000000000d007210 */ /* 0x000fc80007ffe0ff */
[----:B0-----:R-:W-:-:S13]  /*0240*/  ISETP.GE.AND P0, PT, R0, UR4, PT ;  /* 0x0000000400007c0c */ /* 0x001fda000bf06270 */
[----:B------:R-:W-:Y:S05]  /*0250*/  @!P0 BRA `(.L_x_128) ;  /* 0xfffffffc00ac8947 */ /* 0x000fea000383ffff */
[----:B------:R-:W-:Y:S05]  /*0260*/  EXIT ;  /* 0x000000000000794d */ /* 0x000fea0003800000 */
.L_x_129:
        /* <DEDUP_REMOVED lines=9> */
.L_x_206:


//--------------------- .text._Z26circshift_reverse_and_realiiP6float2S0_ --------------------------
	.section	.text._Z26circshift_reverse_and_realiiP6float2S0_,"ax",@progbits
	.align	128
        .global         _Z26circshift_reverse_and_realiiP6float2S0_
        .type           _Z26circshift_reverse_and_realiiP6float2S0_,@function
        .size           _Z26circshift_reverse_and_realiiP6float2S0_,(.L_x_207 - _Z26circshift_reverse_and_realiiP6float2S0_)
        .other          _Z26circshift_reverse_and_realiiP6float2S0_,@"STO_CUDA_ENTRY STV_DEFAULT"
_Z26circshift_reverse_and_realiiP6float2S0_:
.text._Z26circshift_reverse_and_realiiP6float2S0_:
        /* <DEDUP_REMOVED lines=12> */
[----:B------:R-:W0:Y:S01]  /*00c0*/  LDC R9, c[0x0][0x384] ;  /* 0x0000e100ff097b82 */ /* 0x000e220000000800 */
[----:B------:R-:W1:Y:S01]  /*00d0*/  LDCU UR6, c[0x0][0x374] ;  /* 0x00006e80ff0677ac */ /* 0x000e620008000800 */
[----:B------:R-:W2:Y:S01]  /*00e0*/  LDCU UR7, c[0x0][0x370] ;  /* 0x00006e00ff0777ac */ /* 0x000ea20008000800 */
[----:B------:R-:W-:Y:S01]  /*00f0*/  ULEA.HI UR4, UR5, UR5, URZ, 0x1 ;  /* 0x0000000505047291 */ /* 0x000fe2000f8f08ff */
[----:B------:R-:W3:Y:S03]  /*0100*/  LDCU.64 UR8, c[0x0][0x358] ;  /* 0x00006b00ff0877ac */ /* 0x000ee60008000a00 */
[----:B------:R-:W-:Y:S01]  /*0110*/  USHF.R.S32.HI UR4, URZ, 0x1, UR4 ;  /* 0x00000001ff047899 */ /* 0x000fe20008011404 */
[----:B------:R-:W4:Y:S01]  /*0120*/  LDCU UR11, c[0x0][0x384] ;  /* 0x00007080ff0b77ac */ /* 0x000f220008000800 */
[----:B-1----:R-:W-:Y:S02]  /*0130*/  IMAD R8, R8, UR6, RZ ;  /* 0x0000000608087c24 */ /* 0x002fe4000f8e02ff */
[----:B------:R-:W-:Y:S01]  /*0140*/  UIADD3 UR5, UPT, UPT, -UR4, UR5, URZ ;  /* 0x0000000504057290 */ /* 0x000fe2000fffe1ff */
[----:B--2---:R-:W-:Y:S01]  /*0150*/  IMAD R14, R14, UR7, RZ ;  /* 0x000000070e0e7c24 */ /* 0x004fe2000f8e02ff */
[----:B0-----:R-:W-:Y:S01]  /*0160*/  LEA.HI R6, R9, R9, RZ, 0x1 ;  /* 0x0000000909067211 */ /* 0x001fe200078f08ff */
[----:B------:R-:W-:-:S03]  /*0170*/  UIADD3 UR10, UPT, UPT, -UR4, URZ, URZ ;  /* 0x000000ff040a7290 */ /* 0x000fc6000fffe1ff */
[----:B------:R-:W-:-:S05]  /*0180*/  SHF.R.S32.HI R6, RZ, 0x1, R6 ;  /* 0x00000001ff067819 */ /* 0x000fca0000011406 */
[--C-:B------:R-:W-:Y:S02]  /*0190*/  IMAD.IADD R9, R9, 0x1, -R6.reuse ;  /* 0x0000000109097824 */ /* 0x100fe400078e0a06 */
[----:B---34-:R-:W-:-:S07]  /*01a0*/  IMAD.MOV R18, RZ, RZ, -R6 ;  /* 0x000000ffff127224 */ /* 0x018fce00078e0a06 */
.L_x_133:
[----:B------:R-:W0:Y:S01]  /*01b0*/  LDCU UR6, c[0x0][0x384] ;  /* 0x00007080ff0677ac */ /* 0x000e220008000800 */
[----:B------:R-:W-:Y:S01]  /*01c0*/  BSSY.RECONVERGENT B0, `(.L_x_130) ;  /* 0x000001a000007945 */ /* 0x000fe20003800200 */
[----:B0-----:R-:W-:-:S13]  /*01d0*/  ISETP.GE.AND P0, PT, R0, UR6, PT ;  /* 0x0000000600007c0c */ /* 0x001fda000bf06270 */
[----:B--2---:R-:W-:Y:S05]  /*01e0*/  @P0 BRA `(.L_x_131) ;  /* 0x00000000005c0947 */ /* 0x004fea0003800000 */
[----:B------:R-:W0:Y:S01]  /*01f0*/  LDC.64 R2, c[0x0][0x388] ;  /* 0x0000e200ff027b82 */ /* 0x000e220000000a00 */
[----:B------:R-:W-:Y:S02]  /*0200*/  ISETP.GE.AND P0, PT, R7, UR4, PT ;  /* 0x0000000407007c0c */ /* 0x000fe4000bf06270 */
[----:B------:R-:W-:-:S05]  /*0210*/  MOV R15, R0 ;  /* 0x00000000000f7202 */ /* 0x000fca0000000f00 */
[----:B------:R-:W1:Y:S06]  /*0220*/  LDC.64 R4, c[0x0][0x390] ;  /* 0x0000e400ff047b82 */ /* 0x000e6c0000000a00 */
.L_x_132:
[C---:B------:R-:W-:Y:S01]  /*0230*/  ISETP.GE.AND P1, PT, R15.reuse, R6, PT ;  /* 0x000000060f00720c */ /* 0x040fe20003f26270 */
[----:B--2---:R-:W-:Y:S01]  /*0240*/  @!P0 IMAD.MOV.U32 R12, RZ, RZ, R7 ;  /* 0x000000ffff0c8224 */ /* 0x004fe200078e0007 */
[----:B------:R-:W-:Y:S01]  /*0250*/  @!P0 MOV R13, UR5 ;  /* 0x00000005000d8c02 */ /* 0x000fe20008000f00 */
[----:B------:R-:W-:Y:S01]  /*0260*/  @P0 IMAD.U32 R12, RZ, RZ, UR10 ;  /* 0x0000000aff0c0e24 */ /* 0x000fe2000f8e00ff */
[----:B------:R-:W-:Y:S02]  /*0270*/  SEL R10, R15, R18, !P1 ;  /* 0x000000120f0a7207 */ /* 0x000fe40004800000 */
[----:B------:R-:W-:Y:S02]  /*0280*/  SEL R11, R9, R15, !P1 ;  /* 0x0000000f090b7207 */ /* 0x000fe40004800000 */
[----:B------:R-:W-:Y:S02]  /*0290*/  @P0 MOV R13, R7 ;  /* 0x00000007000d0202 */ /* 0x000fe40000000f00 */
[----:B------:R-:W-:-:S03]  /*02a0*/  IADD3 R10, PT, PT, R11, R10, RZ ;  /* 0x0000000a0b0a7210 */ /* 0x000fc60007ffe0ff */
[----:B------:R-:W-:-:S04]  /*02b0*/  IMAD.IADD R13, R13, 0x1, R12 ;  /* 0x000000010d0d7824 */ /* 0x000fc800078e020c */
[----:B------:R-:W-:-:S04]  /*02c0*/  IMAD R11, R13, UR11, R10 ;  /* 0x0000000b0d0b7c24 */ /* 0x000fc8000f8e020a */
[----:B0-----:R-:W-:-:S05]  /*02d0*/  IMAD.WIDE R10, R11, 0x8, R2 ;  /* 0x000000080b0a7825 */ /* 0x001fca00078e0202 */
[----:B------:R-:W2:Y:S01]  /*02e0*/  LDG.E R16, desc[UR8][R10.64] ;  /* 0x000000080a107981 */ /* 0x000ea2000c1e1900 */
[----:B------:R-:W-:Y:S01]  /*02f0*/  IMAD R13, R7, UR11, R15 ;  /* 0x0000000b070d7c24 */ /* 0x000fe2000f8e020f */
[----:B------:R-:W-:Y:S01]  /*0300*/  IADD3 R15, PT, PT, R8, R15, RZ ;  /* 0x0000000f080f7210 */ /* 0x000fe20007ffe0ff */
[----:B------:R-:W-:Y:S02]  /*0310*/  IMAD.MOV.U32 R17, RZ, RZ, RZ ;  /* 0x000000ffff117224 */ /* 0x000fe400078e00ff */
[----:B-1----:R-:W-:Y:S01]  /*0320*/  IMAD.WIDE R12, R13, 0x8, R4 ;  /* 0x000000080d0c7825 */ /* 0x002fe200078e0204 */
[----:B------:R-:W-:-:S04]  /*0330*/  ISETP.GE.AND P1, PT, R15, UR11, PT ;  /* 0x0000000b0f007c0c */ /* 0x000fc8000bf26270 */
[----:B--2---:R2:W-:Y:S09]  /*0340*/  STG.E.64 desc[UR8][R12.64], R16 ;  /* 0x000000100c007986 */ /* 0x0045f2000c101b08 */
[----:B------:R-:W-:Y:S05]  /*0350*/  @!P1 BRA `(.L_x_132) ;  /* 0xfffffffc00b49947 */ /* 0x000fea000383ffff */
.L_x_131:
[----:B------:R-:W-:Y:S05]  /*0360*/  BSYNC.RECONVERGENT B0 ;  /* 0x0000000000007941 */ /* 0x000fea0003800200 */
.L_x_130:
[----:B------:R-:W0:Y:S01]  /*0370*/  LDCU UR6, c[0x0][0x380] ;  /* 0x00007000ff0677ac */ /* 0x000e220008000800 */
[----:B------:R-:W-:-:S05]  /*0380*/  IMAD.IADD R7, R14, 0x1, R7 ;  /* 0x000000010e077824 */ /* 0x000fca00078e0207 */
[----:B0-----:R-:W-:-:S13]  /*0390*/  ISETP.GE.AND P0, PT, R7, UR6, PT ;  /* 0x0000000607007c0c */ /* 0x001fda000bf06270 */
[----:B------:R-:W-:Y:S05]  /*03a0*/  @!P0 BRA `(.L_x_133) ;  /* 0xfffffffc00808947 */ /* 0x000fea000383ffff */
[----:B------:R-:W-:Y:S05]  /*03b0*/  EXIT ;  /* 0x000000000000794d */ /* 0x000fea0003800000 */
.L_x_134:
        /* <DEDUP_REMOVED lines=12> */
.L_x_207:


//--------------------- .text._Z17circshift_reverseiiP6float2S0_ --------------------------
	.section	.text._Z17circshift_reverseiiP6float2S0_,"ax",@progbits
	.align	128
        .global         _Z17circshift_reverseiiP6float2S0_
        .type           _Z17circshift_reverseiiP6float2S0_,@function
        .size           _Z17circshift_reverseiiP6float2S0_,(.L_x_208 - _Z17circshift_reverseiiP6float2S0_)
        .other          _Z17circshift_reverseiiP6float2S0_,@"STO_CUDA_ENTRY STV_DEFAULT"
_Z17circshift_reverseiiP6float2S0_:
.text._Z17circshift_reverseiiP6float2S0_:
        /* <DEDUP_REMOVED lines=15> */
[----:B------:R-:W-:Y:S01]  /*00f0*/  ULEA.HI UR4, UR4, UR4, URZ, 0x1 ;  /* 0x0000000404047291 */ /* 0x000fe2000f8f08ff */
[----:B------:R-:W3:Y:S01]  /*0100*/  LDCU.64 UR8, c[0x0][0x358] ;  /* 0x00006b00ff0877ac */ /* 0x000ee20008000a00 */
[----:B0-----:R-:W-:Y:S01]  /*0110*/  ULEA.HI UR5, UR5, UR5, URZ, 0x1 ;  /* 0x0000000505057291 */ /* 0x001fe2000f8f08ff */
[----:B------:R-:W0:Y:S01]  /*0120*/  LDCU UR10, c[0x0][0x384] ;  /* 0x00007080ff0a77ac */ /* 0x000e220008000800 */
[----:B-1----:R-:W-:Y:S01]  /*0130*/  IMAD R14, R14, UR6, RZ ;  /* 0x000000060e0e7c24 */ /* 0x002fe2000f8e02ff */
[----:B------:R-:W-:Y:S01]  /*0140*/  USHF.R.S32.HI UR4, URZ, 0x1, UR4 ;  /* 0x00000001ff047899 */ /* 0x000fe20008011404 */
[----:B--2---:R-:W-:Y:S01]  /*0150*/  IMAD R16, R16, UR7, RZ ;  /* 0x0000000710107c24 */ /* 0x004fe2000f8e02ff */
[----:B---3--:R-:W-:-:S12]  /*0160*/  USHF.R.S32.HI UR5, URZ, 0x1, UR5 ;  /* 0x00000001ff057899 */ /* 0x008fd80008011405 */
.L_x_141:
[----:B-1----:R-:W1:Y:S01]  /*0170*/  LDC R0, c[0x0][0x384] ;  /* 0x0000e100ff007b82 */ /* 0x002e620000000800 */
[----:B------:R-:W-:Y:S01]  /*0180*/  BSSY.RECONVERGENT B0, `(.L_x_135) ;  /* 0x0000033000007945 */ /* 0x000fe20003800200 */
[----:B-1----:R-:W-:-:S13]  /*0190*/  ISETP.GE.AND P0, PT, R12, R0, PT ;  /* 0x000000000c00720c */ /* 0x002fda0003f06270 */
[----:B------:R-:W-:Y:S05]  /*01a0*/  @P0 BRA `(.L_x_136) ;  /* 0x0000000000c00947 */ /* 0x000fea0003800000 */
[----:B------:R-:W1:Y:S01]  /*01b0*/  LDCU UR6, c[0x0][0x380] ;  /* 0x00007000ff0677ac */ /* 0x000e620008000800 */
[----:B------:R-:W2:Y:S01]  /*01c0*/  LDC.64 R4, c[0x0][0x390] ;  /* 0x0000e400ff047b82 */ /* 0x000ea20000000a00 */
[C---:B------:R-:W-:Y:S02]  /*01d0*/  IADD3 R15, PT, PT, R13.reuse, -UR4, RZ ;  /* 0x800000040d0f7c10 */ /* 0x040fe4000fffe0ff */
[----:B------:R-:W-:Y:S02]  /*01e0*/  ISETP.GE.AND P0, PT, R13, UR4, PT ;  /* 0x000000040d007c0c */ /* 0x000fe4000bf06270 */
[----:B------:R-:W-:-:S03]  /*01f0*/  MOV R18, R12 ;  /* 0x0000000c00127202 */ /* 0x000fc60000000f00 */
[----:B------:R-:W3:Y:S01]  /*0200*/  LDC.64 R2, c[0x0][0x388] ;  /* 0x0000e200ff027b82 */ /* 0x000ee20000000a00 */
[C---:B-1----:R-:W-:Y:S01]  /*0210*/  IADD3 R17, PT, PT, R15.reuse, UR6, RZ ;  /* 0x000000060f117c10 */ /* 0x042fe2000fffe0ff */
[----:B------:R-:W-:-:S04]  /*0220*/  IMAD R15, R15, R0, -UR5 ;  /* 0x800000050f0f7e24 */ /* 0x000fc8000f8e0200 */
[-C--:B------:R-:W-:Y:S01]  /*0230*/  IMAD R17, R17, R0.reuse, -UR5 ;  /* 0x8000000511117e24 */ /* 0x080fe2000f8e0200 */
[----:B------:R-:W-:-:S04]  /*0240*/  IADD3 R19, PT, PT, R15, R0, RZ ;  /* 0x000000000f137210 */ /* 0x000fc80007ffe0ff */
[----:B------:R-:W-:-:S07]  /*0250*/  IADD3 R21, PT, PT, R17, R0, RZ ;  /* 0x0000000011157210 */ /* 0x000fce0007ffe0ff */
.L_x_140:
[----:B------:R-:W-:Y:S04]  /*0260*/  BSSY.RECONVERGENT B1, `(.L_x_137) ;  /* 0x0000021000017945 */ /* 0x000fe80003800200 */
[----:B01----:R-:W-:Y:S05]  /*0270*/  @P0 BRA `(.L_x_138) ;  /* 0x0000000000400947 */ /* 0x003fea0003800000 */
[----:B------:R-:W-:-:S13]  /*0280*/  ISETP.GE.AND P1, PT, R18, UR5, PT ;  /* 0x0000000512007c0c */ /* 0x000fda000bf26270 */
[----:B------:R-:W-:-:S05]  /*0290*/  @!P1 IADD3 R7, PT, PT, R21, R18, RZ ;  /* 0x0000001215079210 */ /* 0x000fca0007ffe0ff */
[----:B---3--:R-:W-:-:S06]  /*02a0*/  @!P1 IMAD.WIDE R6, R7, 0x8, R2 ;  /* 0x0000000807069825 */ /* 0x008fcc00078e0202 */
[----:B------:R-:W3:Y:S01]  /*02b0*/  @!P1 LDG.E.64 R6, desc[UR8][R6.64] ;  /* 0x0000000806069981 */ /* 0x000ee2000c1e1b00 */
[----:B0-----:R-:W-:Y:S01]  /*02c0*/  @!P1 IMAD.U32 R0, RZ, RZ, UR10 ;  /* 0x0000000aff009e24 */ /* 0x001fe2000f8e00ff */
[----:B------:R-:W-:-:S03]  /*02d0*/  @P1 IADD3 R11, PT, PT, R17, R18, RZ ;  /* 0x00000012110b1210 */ /* 0x000fc60007ffe0ff */
[----:B------:R-:W-:Y:S02]  /*02e0*/  @!P1 IMAD R9, R13, R0, R18 ;  /* 0x000000000d099224 */ /* 0x000fe400078e0212 */
[----:B------:R-:W-:-:S04]  /*02f0*/  @P1 IMAD.WIDE R10, R11, 0x8, R2 ;  /* 0x000000080b0a1825 */ /* 0x000fc800078e0202 */
[----:B--2---:R-:W-:Y:S01]  /*0300*/  @!P1 IMAD.WIDE R8, R9, 0x8, R4 ;  /* 0x0000000809089825 */ /* 0x004fe200078e0204 */
[----:B------:R-:W-:-:S04]  /*0310*/  @P1 MOV R0, UR10 ;  /* 0x0000000a00001c02 */ /* 0x000fc80008000f00 */
[----:B---3--:R1:W-:Y:S04]  /*0320*/  @!P1 STG.E.64 desc[UR8][R8.64], R6 ;  /* 0x0000000608009986 */ /* 0x0083e8000c101b08 */
[----:B------:R-:W2:Y:S01]  /*0330*/  @P1 LDG.E.64 R10, desc[UR8][R10.64] ;  /* 0x000000080a0a1981 */ /* 0x000ea2000c1e1b00 */
[----:B------:R-:W-:-:S04]  /*0340*/  @P1 IMAD R23, R13, R0, R18 ;  /* 0x000000000d171224 */ /* 0x000fc800078e0212 */
[----:B------:R-:W-:-:S05]  /*0350*/  @P1 IMAD.WIDE R22, R23, 0x8, R4 ;  /* 0x0000000817161825 */ /* 0x000fca00078e0204 */
[----:B--2---:R1:W-:Y:S01]  /*0360*/  @P1 STG.E.64 desc[UR8][R22.64], R10 ;  /* 0x0000000a16001986 */ /* 0x0043e2000c101b08 */
[----:B------:R-:W-:Y:S05]  /*0370*/  BRA `(.L_x_139) ;  /* 0x00000000003c7947 */ /* 0x000fea0003800000 */
.L_x_138:
        /* <DEDUP_REMOVED lines=14> */
[----:B--2---:R0:W-:Y:S02]  /*0460*/  @P1 STG.E.64 desc[UR8][R22.64], R10 ;  /* 0x0000000a16001986 */ /* 0x0041e4000c101b08 */
.L_x_139:
[----:B------:R-:W-:Y:S05]  /*0470*/  BSYNC.RECONVERGENT B1 ;  /* 0x0000000000017941 */ /* 0x000fea0003800200 */
.L_x_137:
[----:B------:R-:W-:-:S04]  /*0480*/  IADD3 R18, PT, PT, R14, R18, RZ ;  /* 0x000000120e127210 */ /* 0x000fc80007ffe0ff */
[----:B------:R-:W-:-:S13]  /*0490*/  ISETP.GE.AND P1, PT, R18, R0, PT ;  /* 0x000000001200720c */ /* 0x000fda0003f26270 */
[----:B------:R-:W-:Y:S05]  /*04a0*/  @!P1 BRA `(.L_x_140) ;  /* 0xfffffffc006c9947 */ /* 0x000fea000383ffff */
.L_x_136:
[----:B0-----:R-:W-:Y:S05]  /*04b0*/  BSYNC.RECONVERGENT B0 ;  /* 0x0000000000007941 */ /* 0x001fea0003800200 */
.L_x_135:
[----:B------:R-:W0:Y:S01]  /*04c0*/  LDCU UR6, c[0x0][0x380] ;  /* 0x00007000ff0677ac */ /* 0x000e220008000800 */
[----:B------:R-:W-:-:S04]  /*04d0*/  IADD3 R13, PT, PT, R16, R13, RZ ;  /* 0x0000000d100d7210 */ /* 0x000fc80007ffe0ff */
[----:B0-----:R-:W-:-:S13]  /*04e0*/  ISETP.GE.AND P0, PT, R13, UR6, PT ;  /* 0x000000060d007c0c */ /* 0x001fda000bf06270 */
[----:B------:R-:W-:Y:S05]  /*04f0*/  @!P0 BRA `(.L_x_141) ;  /* 0xfffffffc001c8947 */ /* 0x000fea000383ffff */
[----:B------:R-:W-:Y:S05]  /*0500*/  EXIT ;  /* 0x000000000000794d */ /* 0x000fea0003800000 */
.L_x_142:
        /* <DEDUP_REMOVED lines=15> */
.L_x_208:


//--------------------- .text._Z9circshiftiiP6float2S0_ --------------------------
	.section	.text._Z9circshiftiiP6float2S0_,"ax",@progbits
	.align	128
        .global         _Z9circshiftiiP6float2S0_
        .type           _Z9circshiftiiP6float2S0_,@function
        .size           _Z9circshiftiiP6float2S0_,(.L_x_209 - _Z9circshiftiiP6float2S0_)
        .other          _Z9circshiftiiP6float2S0_,@"STO_CUDA_ENTRY STV_DEFAULT"
_Z9circshiftiiP6float2S0_:
.text._Z9circshiftiiP6float2S0_:
        /* <DEDUP_REMOVED lines=23> */
.L_x_149:
        /* <DEDUP_REMOVED lines=15> */
.L_x_148:
[----:B------:R-:W-:Y:S04]  /*0260*/  BSSY.RECONVERGENT B1, `(.L_x_145) ;  /* 0x0000021000017945 */ /* 0x000fe80003800200 */
[----:B01----:R-:W-:Y:S05]  /*0270*/  @P0 BRA `(.L_x_146) ;  /* 0x0000000000400947 */ /* 0x003fea0003800000 */
[----:B------:R-:W-:-:S13]  /*0280*/  ISETP.GE.AND P1, PT, R17, UR5, PT ;  /* 0x0000000511007c0c */ /* 0x000fda000bf26270 */
[----:B0-----:R-:W-:-:S05]  /*0290*/  @!P1 MOV R22, UR10 ;  /* 0x0000000a00169c02 */ /* 0x001fca0008000f00 */
[----:B------:R-:W-:-:S04]  /*02a0*/  @!P1 IMAD R7, R12, R22, R17 ;  /* 0x000000160c079224 */ /* 0x000fc800078e0211 */
[----:B---3--:R-:W-:-:S06]  /*02b0*/  @!P1 IMAD.WIDE R6, R7, 0x8, R2 ;  /* 0x0000000807069825 */ /* 0x008fcc00078e0202 */
[----:B------:R-:W3:Y:S01]  /*02c0*/  @!P1 LDG.E.64 R6, desc[UR8][R6.64] ;  /* 0x0000000806069981 */ /* 0x000ee2000c1e1b00 */
[----:B------:R-:W-:Y:S01]  /*02d0*/  @P1 IMAD.U32 R22, RZ, RZ, UR10 ;  /* 0x0000000aff161e24 */ /* 0x000fe2000f8e00ff */
[----:B------:R-:W-:-:S03]  /*02e0*/  @!P1 IADD3 R9, PT, PT, R20, R17, RZ ;  /* 0x0000001114099210 */ /* 0x000fc60007ffe0ff */
[----:B------:R-:W-:Y:S02]  /*02f0*/  @P1 IMAD R11, R12, R22, R17 ;  /* 0x000000160c0b1224 */ /* 0x000fe400078e0211 */
[----:B--2---:R-:W-:-:S04]  /*0300*/  @!P1 IMAD.WIDE R8, R9, 0x8, R4 ;  /* 0x0000000809089825 */ /* 0x004fc800078e0204 */
[----:B------:R-:W-:Y:S01]  /*0310*/  @P1 IMAD.WIDE R10, R11, 0x8, R2 ;  /* 0x000000080b0a1825 */ /* 0x000fe200078e0202 */
[----:B---3--:R1:W-:Y:S05]  /*0320*/  @!P1 STG.E.64 desc[UR8][R8.64], R6 ;  /* 0x0000000608009986 */ /* 0x0083ea000c101b08 */
[----:B------:R-:W2:Y:S01]  /*0330*/  @P1 LDG.E.64 R10, desc[UR8][R10.64] ;  /* 0x000000080a0a1981 */ /* 0x000ea2000c1e1b00 */
[----:B------:R-:W-:-:S05]  /*0340*/  @P1 IADD3 R25, PT, PT, R16, R17, RZ ;  /* 0x0000001110191210 */ /* 0x000fca0007ffe0ff */
[----:B------:R-:W-:-:S05]  /*0350*/  @P1 IMAD.WIDE R24, R25, 0x8, R4 ;  /* 0x0000000819181825 */ /* 0x000fca00078e0204 */
[----:B--2---:R1:W-:Y:S01]  /*0360*/  @P1 STG.E.64 desc[UR8][R24.64], R10 ;  /* 0x0000000a18001986 */ /* 0x0043e2000c101b08 */
[----:B------:R-:W-:Y:S05]  /*0370*/  BRA `(.L_x_147) ;  /* 0x00000000003c7947 */ /* 0x000fea0003800000 */
.L_x_146:
        /* <DEDUP_REMOVED lines=14> */
[----:B--2---:R0:W-:Y:S02]  /*0460*/  @P1 STG.E.64 desc[UR8][R24.64], R10 ;  /* 0x0000000a18001986 */ /* 0x0041e4000c101b08 */
.L_x_147:
[----:B------:R-:W-:Y:S05]  /*0470*/  BSYNC.RECONVERGENT B1 ;  /* 0x0000000000017941 */ /* 0x000fea0003800200 */
.L_x_145:
[----:B------:R-:W-:-:S04]  /*0480*/  IADD3 R17, PT, PT, R13, R17, RZ ;  /* 0x000000110d117210 */ /* 0x000fc80007ffe0ff */
[----:B------:R-:W-:-:S13]  /*0490*/  ISETP.GE.AND P1, PT, R17, R22, PT ;  /* 0x000000161100720c */ /* 0x000fda0003f26270 */
[----:B------:R-:W-:Y:S05]  /*04a0*/  @!P1 BRA `(.L_x_148) ;  /* 0xfffffffc006c9947 */ /* 0x000fea000383ffff */
.L_x_144:
[----:B0-----:R-:W-:Y:S05]  /*04b0*/  BSYNC.RECONVERGENT B0 ;  /* 0x0000000000007941 */ /* 0x001fea0003800200 */
.L_x_143:
[----:B------:R-:W0:Y:S01]  /*04c0*/  LDCU UR6, c[0x0][0x380] ;  /* 0x00007000ff0677ac */ /* 0x000e220008000800 */
[----:B------:R-:W-:-:S04]  /*04d0*/  IADD3 R12, PT, PT, R15, R12, RZ ;  /* 0x0000000c0f0c7210 */ /* 0x000fc80007ffe0ff */
[----:B0-----:R-:W-:-:S13]  /*04e0*/  ISETP.GE.AND P0, PT, R12, UR6, PT ;  /* 0x000000060c007c0c */ /* 0x001fda000bf06270 */
[----:B------:R-:W-:Y:S05]  /*04f0*/  @!P0 BRA `(.L_x_149) ;  /* 0xfffffffc001c8947 */ /* 0x000fea000383ffff */
[----:B------:R-:W-:Y:S05]  /*0500*/  EXIT ;  /* 0x000000000000794d */ /* 0x000fea0003800000 */
.L_x_150:
        /* <DEDUP_REMOVED lines=15> */
.L_x_209:


//--------------------- .text._Z10matrix_padiiP6float2S0_ --------------------------
	.section	.text._Z10matrix_padiiP6float2S0_,"ax",@progbits
	.align	128
        .global         _Z10matrix_padiiP6float2S0_
        .type           _Z10matrix_padiiP6float2S0_,@function
        .size           _Z10matrix_padiiP6float2S0_,(.L_x_210 - _Z10matrix_padiiP6float2S0_)
        .other          _Z10matrix_padiiP6float2S0_,@"STO_CUDA_ENTRY STV_DEFAULT"
_Z10matrix_padiiP6float2S0_:
.text._Z10matrix_padiiP6float2S0_:
        /* <DEDUP_REMOVED lines=18> */
[----:B-1----:R-:W-:Y:S02]  /*0120*/  IMAD R13, R13, UR5, RZ ;  /* 0x000000050d0d7c24 */ /* 0x002fe4000f8e02ff */
[----:B--2---:R-:W-:Y:S01]  /*0130*/  IMAD R15, R15, UR6, RZ ;  /* 0x000000060f0f7c24 */ /* 0x004fe2000f8e02ff */
[----:B0-----:R-:W-:-:S02]  /*0140*/  LEA.HI R2, R11, R11, RZ, 0x1 ;  /* 0x0000000b0b027211 */ /* 0x001fc400078f08ff */
[----:B------:R-:W-:Y:S02]  /*0150*/  SHF.L.U32 R11, R11, 0x1, RZ ;  /* 0x000000010b0b7819 */ /* 0x000fe400000006ff */
[----:B---3--:R-:W-:-:S07]  /*0160*/  SHF.R.S32.HI R12, RZ, 0x1, R2 ;  /* 0x00000001ff0c7819 */ /* 0x008fce0000011402 */
.L_x_154:
[----:B------:R-:W0:Y:S01]  /*0170*/  LDC R19, c[0x0][0x384] ;  /* 0x0000e100ff137b82 */ /* 0x000e220000000800 */
[----:B------:R-:W-:Y:S01]  /*0180*/  BSSY.RECONVERGENT B0, `(.L_x_151) ;  /* 0x0000011000007945 */ /* 0x000fe20003800200 */
[----:B0-----:R-:W-:-:S13]  /*0190*/  ISETP.GE.AND P0, PT, R10, R19, PT ;  /* 0x000000130a00720c */ /* 0x001fda0003f06270 */
[----:B--2---:R-:W-:Y:S05]  /*01a0*/  @P0 BRA `(.L_x_152) ;  /* 0x0000000000380947 */ /* 0x004fea0003800000 */
[----:B------:R-:W0:Y:S01]  /*01b0*/  LDC.64 R2, c[0x0][0x388] ;  /* 0x0000e200ff027b82 */ /* 0x000e220000000a00 */
[----:B------:R-:W-:Y:S02]  /*01c0*/  IADD3 R6, PT, PT, R0, UR4, RZ ;  /* 0x0000000400067c10 */ /* 0x000fe4000fffe0ff */
[----:B------:R-:W-:-:S03]  /*01d0*/  MOV R14, R10 ;  /* 0x0000000a000e7202 */ /* 0x000fc60000000f00 */
[----:B------:R-:W-:Y:S02]  /*01e0*/  IMAD R17, R11, R6, R12 ;  /* 0x000000060b117224 */ /* 0x000fe400078e020c */
[----:B------:R-:W1:Y:S05]  /*01f0*/  LDC.64 R4, c[0x0][0x390] ;  /* 0x0000e400ff047b82 */ /* 0x000e6a0000000a00 */
.L_x_153:
[----:B--2---:R-:W-:-:S04]  /*0200*/  IMAD R7, R0, R19, R14 ;  /* 0x0000001300077224 */ /* 0x004fc800078e020e */
[----:B0-----:R-:W-:-:S06]  /*0210*/  IMAD.WIDE R6, R7, 0x8, R2 ;  /* 0x0000000807067825 */ /* 0x001fcc00078e0202 */
[----:B------:R-:W2:Y:S01]  /*0220*/  LDG.E.64 R6, desc[UR8][R6.64] ;  /* 0x0000000806067981 */ /* 0x000ea2000c1e1b00 */
[----:B------:R-:W-:Y:S01]  /*0230*/  IMAD.IADD R9, R17, 0x1, R14 ;  /* 0x0000000111097824 */ /* 0x000fe200078e020e */
[----:B------:R-:W-:-:S03]  /*0240*/  IADD3 R14, PT, PT, R13, R14, RZ ;  /* 0x0000000e0d0e7210 */ /* 0x000fc60007ffe0ff */
[----:B-1----:R-:W-:Y:S01]  /*0250*/  IMAD.WIDE R8, R9, 0x8, R4 ;  /* 0x0000000809087825 */ /* 0x002fe200078e0204 */
[----:B------:R-:W-:-:S04]  /*0260*/  ISETP.GE.AND P0, PT, R14, R19, PT ;  /* 0x000000130e00720c */ /* 0x000fc80003f06270 */
[----:B--2---:R2:W-:Y:S09]  /*0270*/  STG.E.64 desc[UR8][R8.64], R6 ;  /* 0x0000000608007986 */ /* 0x0045f2000c101b08 */
[----:B------:R-:W-:Y:S05]  /*0280*/  @!P0 BRA `(.L_x_153) ;  /* 0xfffffffc00dc8947 */ /* 0x000fea000383ffff */
.L_x_152:
[----:B------:R-:W-:Y:S05]  /*0290*/  BSYNC.RECONVERGENT B0 ;  /* 0x0000000000007941 */ /* 0x000fea0003800200 */
.L_x_151:
[----:B------:R-:W0:Y:S01]  /*02a0*/  LDCU UR5, c[0x0][0x380] ;  /* 0x00007000ff0577ac */ /* 0x000e220008000800 */
[----:B------:R-:W-:-:S05]  /*02b0*/  IMAD.IADD R0, R15, 0x1, R0 ;  /* 0x000000010f007824 */ /* 0x000fca00078e0200 */
[----:B0-----:R-:W-:-:S13]  /*02c0*/  ISETP.GE.AND P0, PT, R0, UR5, PT ;  /* 0x0000000500007c0c */ /* 0x001fda000bf06270 */
[----:B------:R-:W-:Y:S05]  /*02d0*/  @!P0 BRA `(.L_x_154) ;  /* 0xfffffffc00a48947 */ /* 0x000fea000383ffff */
[----:B------:R-:W-:Y:S05]  /*02e0*/  EXIT ;  /* 0x000000000000794d */ /* 0x000fea0003800000 */
.L_x_155:
        /* <DEDUP_REMOVED lines=9> */
.L_x_210:


//--------------------- .text._Z12matrix_scaleiiP6float2f --------------------------
	.section	.text._Z12matrix_scaleiiP6float2f,"ax",@progbits
	.align	128
        .global         _Z12matrix_scaleiiP6float2f
        .type           _Z12matrix_scaleiiP6float2f,@function
        .size           _Z12matrix_scaleiiP6float2f,(.L_x_211 - _Z12matrix_scaleiiP6float2f)
        .other          _Z12matrix_scaleiiP6float2f,@"STO_CUDA_ENTRY STV_DEFAULT"
_Z12matrix_scaleiiP6float2f:
.text._Z12matrix_scaleiiP6float2f:
        /* <DEDUP_REMOVED lines=18> */
.L_x_159:
[----:B------:R-:W0:Y:S01]  /*0120*/  LDC R13, c[0x0][0x384] ;  /* 0x0000e100ff0d7b82 */ /* 0x000e220000000800 */
[----:B------:R-:W-:Y:S01]  /*0130*/  BSSY.RECONVERGENT B0, `(.L_x_156) ;  /* 0x000000e000007945 */ /* 0x000fe20003800200 */
[----:B0-----:R-:W-:-:S13]  /*0140*/  ISETP.GE.AND P0, PT, R6, R13, PT ;  /* 0x0000000d0600720c */ /* 0x001fda0003f06270 */
[----:B-1----:R-:W-:Y:S05]  /*0150*/  @P0 BRA `(.L_x_157) ;  /* 0x00000000002c0947 */ /* 0x002fea0003800000 */
[----:B------:R-:W0:Y:S01]  /*0160*/  LDC.64 R4, c[0x0][0x388] ;  /* 0x0000e200ff047b82 */ /* 0x000e220000000a00 */
[----:B------:R-:W-:-:S07]  /*0170*/  MOV R8, R6 ;  /* 0x0000000600087202 */ /* 0x000fce0000000f00 */
.L_x_158:
        /* <DEDUP_REMOVED lines=9> */
.L_x_157:
[----:B---3--:R-:W-:Y:S05]  /*0210*/  BSYNC.RECONVERGENT B0 ;  /* 0x0000000000007941 */ /* 0x008fea0003800200 */
.L_x_156:
[----:B------:R-:W0:Y:S01]  /*0220*/  LDCU UR4, c[0x0][0x380] ;  /* 0x00007000ff0477ac */ /* 0x000e220008000800 */
[----:B------:R-:W-:-:S04]  /*0230*/  IADD3 R0, PT, PT, R9, R0, RZ ;  /* 0x0000000009007210 */ /* 0x000fc80007ffe0ff */
[----:B0-----:R-:W-:-:S13]  /*0240*/  ISETP.GE.AND P0, PT, R0, UR4, PT ;  /* 0x0000000400007c0c */ /* 0x001fda000bf06270 */
[----:B------:R-:W-:Y:S05]  /*0250*/  @!P0 BRA `(.L_x_159) ;  /* 0xfffffffc00b08947 */ /* 0x000fea000383ffff */
[----:B------:R-:W-:Y:S05]  /*0260*/  EXIT ;  /* 0x000000000000794d */ /* 0x000fea0003800000 */
.L_x_160:
        /* <DEDUP_REMOVED lines=9> */
.L_x_211:


//--------------------- .text._Z12matrix_minusiiP6float2S0_ --------------------------
	.section	.text._Z12matrix_minusiiP6float2S0_,"ax",@progbits
	.align	128
        .global         _Z12matrix_minusiiP6float2S0_
        .type           _Z12matrix_minusiiP6float2S0_,@function
        .size           _Z12matrix_minusiiP6float2S0_,(.L_x_212 - _Z12matrix_minusiiP6float2S0_)
        .other          _Z12matrix_minusiiP6float2S0_,@"STO_CUDA_ENTRY STV_DEFAULT"
_Z12matrix_minusiiP6float2S0_:
.text._Z12matrix_minusiiP6float2S0_:
        /* <DEDUP_REMOVED lines=17> */
.L_x_164:
[----:B------:R-:W0:Y:S01]  /*0110*/  LDC R17, c[0x0][0x384] ;  /* 0x0000e100ff117b82 */ /* 0x000e220000000800 */
[----:B------:R-:W-:Y:S01]  /*0120*/  BSSY.RECONVERGENT B0, `(.L_x_161) ;  /* 0x0000011000007945 */ /* 0x000fe20003800200 */
[----:B0-----:R-:W-:-:S13]  /*0130*/  ISETP.GE.AND P0, PT, R10, R17, PT ;  /* 0x000000110a00720c */ /* 0x001fda0003f06270 */
[----:B--2---:R-:W-:Y:S05]  /*0140*/  @P0 BRA `(.L_x_162) ;  /* 0x0000000000380947 */ /* 0x004fea0003800000 */
[----:B------:R-:W0:Y:S01]  /*0150*/  LDC.64 R6, c[0x0][0x388] ;  /* 0x0000e200ff067b82 */ /* 0x000e220000000a00 */
[----:B------:R-:W-:-:S07]  /*0160*/  MOV R12, R10 ;  /* 0x0000000a000c7202 */ /* 0x000fce0000000f00 */
[----:B------:R-:W1:Y:S02]  /*0170*/  LDC.64 R8, c[0x0][0x390] ;  /* 0x0000e400ff087b82 */ /* 0x000e640000000a00 */
.L_x_163:
[----:B--2---:R-:W-:-:S04]  /*0180*/  IMAD R3, R0, R17, R12 ;  /* 0x0000001100037224 */ /* 0x004fc800078e020c */
[----:B-1----:R-:W-:-:S04]  /*0190*/  IMAD.WIDE R4, R3, 0x8, R8 ;  /* 0x0000000803047825 */ /* 0x002fc800078e0208 */
[----:B0-----:R-:W-:Y:S02]  /*01a0*/  IMAD.WIDE R2, R3, 0x8, R6 ;  /* 0x0000000803027825 */ /* 0x001fe400078e0206 */
[----:B------:R-:W2:Y:S04]  /*01b0*/  LDG.E.64 R4, desc[UR6][R4.64] ;  /* 0x0000000604047981 */ /* 0x000ea8000c1e1b00 */
[----:B------:R-:W2:Y:S01]  /*01c0*/  LDG.E.64 R14, desc[UR6][R2.64] ;  /* 0x00000006020e7981 */ /* 0x000ea2000c1e1b00 */
[----:B------:R-:W-:-:S04]  /*01d0*/  IADD3 R12, PT, PT, R11, R12, RZ ;  /* 0x0000000c0b0c7210 */ /* 0x000fc80007ffe0ff */
[----:B------:R-:W-:Y:S01]  /*01e0*/  ISETP.GE.AND P0, PT, R12, R17, PT ;  /* 0x000000110c00720c */ /* 0x000fe20003f06270 */
[----:B--2---:R-:W-:Y:S01]  /*01f0*/  FADD R14, R14, -R4 ;  /* 0x800000040e0e7221 */ /* 0x004fe20000000000 */
[----:B------:R-:W-:-:S05]  /*0200*/  FADD R15, R15, -R5 ;  /* 0x800000050f0f7221 */ /* 0x000fca0000000000 */
[----:B------:R2:W-:Y:S06]  /*0210*/  STG.E.64 desc[UR6][R2.64], R14 ;  /* 0x0000000e02007986 */ /* 0x0005ec000c101b06 */
[----:B------:R-:W-:Y:S05]  /*0220*/  @!P0 BRA `(.L_x_163) ;  /* 0xfffffffc00d48947 */ /* 0x000fea000383ffff */
.L_x_162:
[----:B------:R-:W-:Y:S05]  /*0230*/  BSYNC.RECONVERGENT B0 ;  /* 0x0000000000007941 */ /* 0x000fea0003800200 */
.L_x_161:
[----:B------:R-:W0:Y:S01]  /*0240*/  LDCU UR4, c[0x0][0x380] ;  /* 0x00007000ff0477ac */ /* 0x000e220008000800 */
[----:B------:R-:W-:-:S04]  /*0250*/  IADD3 R0, PT, PT, R13, R0, RZ ;  /* 0x000000000d007210 */ /* 0x000fc80007ffe0ff */
[----:B0-----:R-:W-:-:S13]  /*0260*/  ISETP.GE.AND P0, PT, R0, UR4, PT ;  /* 0x0000000400007c0c */ /* 0x001fda000bf06270 */
[----:B------:R-:W-:Y:S05]  /*0270*/  @!P0 BRA `(.L_x_164) ;  /* 0xfffffffc00a48947 */ /* 0x000fea000383ffff */
[----:B------:R-:W-:Y:S05]  /*0280*/  EXIT ;  /* 0x000000000000794d */ /* 0x000fea0003800000 */
.L_x_165:
        /* <DEDUP_REMOVED lines=15> */
.L_x_212:


//--------------------- .text._Z15multiply_kerneliiP6float2S0_f --------------------------
	.section	.text._Z15multiply_kerneliiP6float2S0_f,"ax",@progbits
	.align	128
        .global         _Z15multiply_kerneliiP6float2S0_f
        .type           _Z15multiply_kerneliiP6float2S0_f,@function
        .size           _Z15multiply_kerneliiP6float2S0_f,(.L_x_213 - _Z15multiply_kerneliiP6float2S0_f)
        .other          _Z15multiply_kerneliiP6float2S0_f,@"STO_CUDA_ENTRY STV_DEFAULT"
_Z15multiply_kerneliiP6float2S0_f:
.text._Z15multiply_kerneliiP6float2S0_f:
        /* <DEDUP_REMOVED lines=18> */
.L_x_169:
[----:B------:R-:W0:Y:S01]  /*0120*/  LDC R19, c[0x0][0x384] ;  /* 0x0000e100ff137b82 */ /* 0x000e220000000800 */
[----:B------:R-:W-:Y:S01]  /*0130*/  BSSY.RECONVERGENT B0, `(.L_x_166) ;  /* 0x0000015000007945 */ /* 0x000fe20003800200 */
[----:B0-----:R-:W-:-:S13]  /*0140*/  ISETP.GE.AND P0, PT, R10, R19, PT ;  /* 0x000000130a00720c */ /* 0x001fda0003f06270 */
[----:B--2---:R-:W-:Y:S05]  /*0150*/  @P0 BRA `(.L_x_167) ;  /* 0x0000000000480947 */ /* 0x004fea0003800000 */
[----:B------:R-:W0:Y:S01]  /*0160*/  LDC.64 R2, c[0x0][0x388] ;  /* 0x0000e200ff027b82 */ /* 0x000e220000000a00 */
[----:B------:R-:W-:-:S07]  /*0170*/  MOV R12, R10 ;  /* 0x0000000a000c7202 */ /* 0x000fce0000000f00 */
[----:B------:R-:W1:Y:S02]  /*0180*/  LDC.64 R4, c[0x0][0x390] ;  /* 0x0000e400ff047b82 */ /* 0x000e640000000a00 */
.L_x_168:
[----:B--2---:R-:W-:-:S04]  /*0190*/  IMAD R7, R0, R19, R12 ;  /* 0x0000001300077224 */ /* 0x004fc800078e020c */
[----:B-1----:R-:W-:-:S04]  /*01a0*/  IMAD.WIDE R8, R7, 0x8, R4 ;  /* 0x0000000807087825 */ /* 0x002fc800078e0204 */
[----:B0-----:R-:W-:Y:S02]  /*01b0*/  IMAD.WIDE R6, R7, 0x8, R2 ;  /* 0x0000000807067825 */ /* 0x001fe400078e0202 */
[----:B------:R-:W2:Y:S04]  /*01c0*/  LDG.E.64 R8, desc[UR6][R8.64] ;  /* 0x0000000608087981 */ /* 0x000ea8000c1e1b00 */
[----:B------:R-:W2:Y:S01]  /*01d0*/  LDG.E.64 R14, desc[UR6][R6.64] ;  /* 0x00000006060e7981 */ /* 0x000ea2000c1e1b00 */
[----:B------:R-:W-:-:S04]  /*01e0*/  IADD3 R12, PT, PT, R11, R12, RZ ;  /* 0x0000000c0b0c7210 */ /* 0x000fc80007ffe0ff */
[----:B------:R-:W-:Y:S01]  /*01f0*/  ISETP.GE.AND P0, PT, R12, R19, PT ;  /* 0x000000130c00720c */ /* 0x000fe20003f06270 */
[-C--:B--2---:R-:W-:Y:S01]  /*0200*/  FMUL R17, R15, R9.reuse ;  /* 0x000000090f117220 */ /* 0x084fe20000400000 */
[----:B------:R-:W-:-:S03]  /*0210*/  FMUL R16, R14, R9 ;  /* 0x000000090e107220 */ /* 0x000fc60000400000 */
[-C--:B------:R-:W-:Y:S01]  /*0220*/  FFMA R17, R14, R8.reuse, -R17 ;  /* 0x000000080e117223 */ /* 0x080fe20000000811 */
[----:B------:R-:W-:-:S03]  /*0230*/  FFMA R16, R15, R8, R16 ;  /* 0x000000080f107223 */ /* 0x000fc60000000010 */
[----:B---3--:R-:W-:Y:S01]  /*0240*/  FMUL R14, R17, UR8 ;  /* 0x00000008110e7c20 */ /* 0x008fe20008400000 */
[----:B------:R-:W-:-:S05]  /*0250*/  FMUL R15, R16, UR8 ;  /* 0x00000008100f7c20 */ /* 0x000fca0008400000 */
[----:B------:R2:W-:Y:S01]  /*0260*/  STG.E.64 desc[UR6][R6.64], R14 ;  /* 0x0000000e06007986 */ /* 0x0005e2000c101b06 */
[----:B------:R-:W-:Y:S05]  /*0270*/  @!P0 BRA `(.L_x_168) ;  /* 0xfffffffc00c48947 */ /* 0x000fea000383ffff */
.L_x_167:
[----:B---3--:R-:W-:Y:S05]  /*0280*/  BSYNC.RECONVERGENT B0 ;  /* 0x0000000000007941 */ /* 0x008fea0003800200 */
.L_x_166:
[----:B------:R-:W0:Y:S01]  /*0290*/  LDCU UR4, c[0x0][0x380] ;  /* 0x00007000ff0477ac */ /* 0x000e220008000800 */
[----:B------:R-:W-:-:S04]  /*02a0*/  IADD3 R0, PT, PT, R13, R0, RZ ;  /* 0x000000000d007210 */ /* 0x000fc80007ffe0ff */
[----:B0-----:R-:W-:-:S13]  /*02b0*/  ISETP.GE.AND P0, PT, R0, UR4, PT ;  /* 0x0000000400007c0c */ /* 0x001fda000bf06270 */
[----:B------:R-:W-:Y:S05]  /*02c0*/  @!P0 BRA `(.L_x_169) ;  /* 0xfffffffc00948947 */ /* 0x000fea000383ffff */
[----:B------:R-:W-:Y:S05]  /*02d0*/  EXIT ;  /* 0x000000000000794d */ /* 0x000fea0003800000 */
.L_x_170:
        /* <DEDUP_REMOVED lines=10> */
.L_x_213:


//--------------------- .text._Z17copy_array_paddediiPfS_ --------------------------
	.section	.text._Z17copy_array_paddediiPfS_,"ax",@progbits
	.align	128
        .global         _Z17copy_array_paddediiPfS_
        .type           _Z17copy_array_paddediiPfS_,@function
        .size           _Z17copy_array_paddediiPfS_,(.L_x_214 - _Z17copy_array_paddediiPfS_)
        .other          _Z17copy_array_paddediiPfS_,@"STO_CUDA_ENTRY STV_DEFAULT"
_Z17copy_array_paddediiPfS_:
.text._Z17copy_array_paddediiPfS_:
        /* <DEDUP_REMOVED lines=23> */
.L_x_174:
        /* <DEDUP_REMOVED lines=9> */
.L_x_173:
[----:B--2---:R-:W-:-:S04]  /*0200*/  IMAD R7, R0, R19, R14 ;  /* 0x0000001300077224 */ /* 0x004fc800078e020e */
[----:B0-----:R-:W-:-:S06]  /*0210*/  IMAD.WIDE R6, R7, 0x4, R2 ;  /* 0x0000000407067825 */ /* 0x001fcc00078e0202 */
[----:B------:R-:W2:Y:S01]  /*0220*/  LDG.E R7, desc[UR8][R6.64] ;  /* 0x0000000806077981 */ /* 0x000ea2000c1e1900 */
[----:B------:R-:W-:Y:S01]  /*0230*/  IMAD.IADD R9, R17, 0x1, R14 ;  /* 0x0000000111097824 */ /* 0x000fe200078e020e */
[----:B------:R-:W-:-:S03]  /*0240*/  IADD3 R14, PT, PT, R13, R14, RZ ;  /* 0x0000000e0d0e7210 */ /* 0x000fc60007ffe0ff */
[----:B-1----:R-:W-:Y:S01]  /*0250*/  IMAD.WIDE R8, R9, 0x4, R4 ;  /* 0x0000000409087825 */ /* 0x002fe200078e0204 */
[----:B------:R-:W-:-:S04]  /*0260*/  ISETP.GE.AND P0, PT, R14, R19, PT ;  /* 0x000000130e00720c */ /* 0x000fc80003f06270 */
[----:B--2---:R2:W-:Y:S09]  /*0270*/  STG.E desc[UR8][R8.64], R7 ;  /* 0x0000000708007986 */ /* 0x0045f2000c101908 */
[----:B------:R-:W-:Y:S05]  /*0280*/  @!P0 BRA `(.L_x_173) ;  /* 0xfffffffc00dc8947 */ /* 0x000fea000383ffff */
.L_x_172:
[----:B------:R-:W-:Y:S05]  /*0290*/  BSYNC.RECONVERGENT B0 ;  /* 0x0000000000007941 */ /* 0x000fea0003800200 */
.L_x_171:
[----:B------:R-:W0:Y:S01]  /*02a0*/  LDCU UR5, c[0x0][0x380] ;  /* 0x00007000ff0577ac */ /* 0x000e220008000800 */
[----:B------:R-:W-:-:S05]  /*02b0*/  IMAD.IADD R0, R15, 0x1, R0 ;  /* 0x000000010f007824 */ /* 0x000fca00078e0200 */
[----:B0-----:R-:W-:-:S13]  /*02c0*/  ISETP.GE.AND P0, PT, R0, UR5, PT ;  /* 0x0000000500007c0c */ /* 0x001fda000bf06270 */
[----:B------:R-:W-:Y:S05]  /*02d0*/  @!P0 BRA `(.L_x_174) ;  /* 0xfffffffc00a48947 */ /* 0x000fea000383ffff */
[----:B------:R-:W-:Y:S05]  /*02e0*/  EXIT ;  /* 0x000000000000794d */ /* 0x000fea0003800000 */
.L_x_175:
        /* <DEDUP_REMOVED lines=9> */
.L_x_214:


//--------------------- .text._Z18copy_array_complexiiP6float2S0_ --------------------------
	.section	.text._Z18copy_array_complexiiP6float2S0_,"ax",@progbits
	.align	128
        .global         _Z18copy_array_complexiiP6float2S0_
        .type           _Z18copy_array_complexiiP6float2S0_,@function
        .size           _Z18copy_array_complexiiP6float2S0_,(.L_x_215 - _Z18copy_array_complexiiP6float2S0_)
        .other          _Z18copy_array_complexiiP6float2S0_,@"STO_CUDA_ENTRY STV_DEFAULT"
_Z18copy_array_complexiiP6float2S0_:
.text._Z18copy_array_complexiiP6float2S0_:
        /* <DEDUP_REMOVED lines=17> */
.L_x_179:
[----:B------:R-:W0:Y:S01]  /*0110*/  LDC R15, c[0x0][0x384] ;  /* 0x0000e100ff0f7b82 */ /* 0x000e220000000800 */
[----:B------:R-:W-:Y:S01]  /*0120*/  BSSY.RECONVERGENT B0, `(.L_x_176) ;  /* 0x000000e000007945 */ /* 0x000fe20003800200 */
[----:B0-----:R-:W-:-:S13]  /*0130*/  ISETP.GE.AND P0, PT, R10, R15, PT ;  /* 0x0000000f0a00720c */ /* 0x001fda0003f06270 */
[----:B--2---:R-:W-:Y:S05]  /*0140*/  @P0 BRA `(.L_x_177) ;  /* 0x00000000002c0947 */ /* 0x004fea0003800000 */
[----:B------:R-:W0:Y:S01]  /*0150*/  LDC.64 R6, c[0x0][0x388] ;  /* 0x0000e200ff067b82 */ /* 0x000e220000000a00 */
[----:B------:R-:W-:-:S07]  /*0160*/  MOV R12, R10 ;  /* 0x0000000a000c7202 */ /* 0x000fce0000000f00 */
[----:B------:R-:W1:Y:S02]  /*0170*/  LDC.64 R8, c[0x0][0x390] ;  /* 0x0000e400ff087b82 */ /* 0x000e640000000a00 */
.L_x_178:
[----:B--2---:R-:W-:-:S04]  /*0180*/  IMAD R5, R0, R15, R12 ;  /* 0x0000000f00057224 */ /* 0x004fc800078e020c */
[----:B0-----:R-:W-:-:S06]  /*0190*/  IMAD.WIDE R2, R5, 0x8, R6 ;  /* 0x0000000805027825 */ /* 0x001fcc00078e0206 */
[----:B------:R-:W2:Y:S01]  /*01a0*/  LDG.E.64 R2, desc[UR6][R2.64] ;  /* 0x0000000602027981 */ /* 0x000ea2000c1e1b00 */
[----:B-1----:R-:W-:Y:S01]  /*01b0*/  IMAD.WIDE R4, R5, 0x8, R8 ;  /* 0x0000000805047825 */ /* 0x002fe200078e0208 */
[----:B------:R-:W-:-:S04]  /*01c0*/  IADD3 R12, PT, PT, R11, R12, RZ ;  /* 0x0000000c0b0c7210 */ /* 0x000fc80007ffe0ff */
[----:B------:R-:W-:Y:S01]  /*01d0*/  ISETP.GE.AND P0, PT, R12, R15, PT ;  /* 0x0000000f0c00720c */ /* 0x000fe20003f06270 */
[----:B--2---:R2:W-:-:S12]  /*01e0*/  STG.E.64 desc[UR6][R4.64], R2 ;  /* 0x0000000204007986 */ /* 0x0045d8000c101b06 */
[----:B------:R-:W-:Y:S05]  /*01f0*/  @!P0 BRA `(.L_x_178) ;  /* 0xfffffffc00e08947 */ /* 0x000fea000383ffff */
.L_x_177:
[----:B------:R-:W-:Y:S05]  /*0200*/  BSYNC.RECONVERGENT B0 ;  /* 0x0000000000007941 */ /* 0x000fea0003800200 */
.L_x_176:
[----:B------:R-:W0:Y:S01]  /*0210*/  LDCU UR4, c[0x0][0x380] ;  /* 0x00007000ff0477ac */ /* 0x000e220008000800 */
[----:B------:R-:W-:-:S04]  /*0220*/  IADD3 R0, PT, PT, R13, R0, RZ ;  /* 0x000000000d007210 */ /* 0x000fc80007ffe0ff */
[----:B0-----:R-:W-:-:S13]  /*0230*/  ISETP.GE.AND P0, PT, R0, UR4, PT ;  /* 0x0000000400007c0c */ /* 0x001fda000bf06270 */
[----:B------:R-:W-:Y:S05]  /*0240*/  @!P0 BRA `(.L_x_179) ;  /* 0xfffffffc00b08947 */ /* 0x000fea000383ffff */
[----:B------:R-:W-:Y:S05]  /*0250*/  EXIT ;  /* 0x000000000000794d */ /* 0x000fea0003800000 */
.L_x_180:
        /* <DEDUP_REMOVED lines=10> */
.L_x_215:


//--------------------- .text._Z10copy_arrayiiPfS_ --------------------------
	.section	.text._Z10copy_arrayiiPfS_,"ax",@progbits
	.align	128
        .global         _Z10copy_arrayiiPfS_
        .type           _Z10copy_arrayiiPfS_,@function
        .size           _Z10copy_arrayiiPfS_,(.L_x_216 - _Z10copy_arrayiiPfS_)
        .other          _Z10copy_arrayiiPfS_,@"STO_CUDA_ENTRY STV_DEFAULT"
_Z10copy_arrayiiPfS_:
.text._Z10copy_arrayiiPfS_:
        /* <DEDUP_REMOVED lines=17> */
.L_x_184:
[----:B------:R-:W0:Y:S01]  /*0110*/  LDC R15, c[0x0][0x384] ;  /* 0x0000e100ff0f7b82 */ /* 0x000e220000000800 */
[----:B------:R-:W-:Y:S01]  /*0120*/  BSSY.RECONVERGENT B0, `(.L_x_181) ;  /* 0x000000e000007945 */ /* 0x000fe20003800200 */
[----:B0-----:R-:W-:-:S13]  /*0130*/  ISETP.GE.AND P0, PT, R10, R15, PT ;  /* 0x0000000f0a00720c */ /* 0x001fda0003f06270 */
[----:B--2---:R-:W-:Y:S05]  /*0140*/  @P0 BRA `(.L_x_182) ;  /* 0x00000000002c0947 */ /* 0x004fea0003800000 */
[----:B------:R-:W0:Y:S01]  /*0150*/  LDC.64 R6, c[0x0][0x388] ;  /* 0x0000e200ff067b82 */ /* 0x000e220000000a00 */
[----:B------:R-:W-:-:S07]  /*0160*/  MOV R12, R10 ;  /* 0x0000000a000c7202 */ /* 0x000fce0000000f00 */
[----:B------:R-:W1:Y:S02]  /*0170*/  LDC.64 R8, c[0x0][0x390] ;  /* 0x0000e400ff087b82 */ /* 0x000e640000000a00 */
.L_x_183:
[----:B--2---:R-:W-:-:S04]  /*0180*/  IMAD R5, R0, R15, R12 ;  /* 0x0000000f00057224 */ /* 0x004fc800078e020c */
[----:B0-----:R-:W-:-:S06]  /*0190*/  IMAD.WIDE R2, R5, 0x4, R6 ;  /* 0x0000000405027825 */ /* 0x001fcc00078e0206 */
[----:B------:R-:W2:Y:S01]  /*01a0*/  LDG.E R3, desc[UR6][R2.64] ;  /* 0x0000000602037981 */ /* 0x000ea2000c1e1900 */
[----:B-1----:R-:W-:Y:S01]  /*01b0*/  IMAD.WIDE R4, R5, 0x4, R8 ;  /* 0x0000000405047825 */ /* 0x002fe200078e0208 */
[----:B------:R-:W-:-:S04]  /*01c0*/  IADD3 R12, PT, PT, R11, R12, RZ ;  /* 0x0000000c0b0c7210 */ /* 0x000fc80007ffe0ff */
[----:B------:R-:W-:Y:S01]  /*01d0*/  ISETP.GE.AND P0, PT, R12, R15, PT ;  /* 0x0000000f0c00720c */ /* 0x000fe20003f06270 */
[----:B--2---:R2:W-:-:S12]  /*01e0*/  STG.E desc[UR6][R4.64], R3 ;  /* 0x0000000304007986 */ /* 0x0045d8000c101906 */
[----:B------:R-:W-:Y:S05]  /*01f0*/  @!P0 BRA `(.L_x_183) ;  /* 0xfffffffc00e08947 */ /* 0x000fea000383ffff */
.L_x_182:
[----:B------:R-:W-:Y:S05]  /*0200*/  BSYNC.RECONVERGENT B0 ;  /* 0x0000000000007941 */ /* 0x000fea0003800200 */
.L_x_181:
[----:B------:R-:W0:Y:S01]  /*0210*/  LDCU UR4, c[0x0][0x380] ;  /* 0x00007000ff0477ac */ /* 0x000e220008000800 */
[----:B------:R-:W-:-:S04]  /*0220*/  IADD3 R0, PT, PT, R13, R0, RZ ;  /* 0x000000000d007210 */ /* 0x000fc80007ffe0ff */
[----:B0-----:R-:W-:-:S13]  /*0230*/  ISETP.GE.AND P0, PT, R0, UR4, PT ;  /* 0x0000000400007c0c */ /* 0x001fda000bf06270 */
[----:B------:R-:W-:Y:S05]  /*0240*/  @!P0 BRA `(.L_x_184) ;  /* 0xfffffffc00b08947 */ /* 0x000fea000383ffff */
[----:B------:R-:W-:Y:S05]  /*0250*/  EXIT ;  /* 0x000000000000794d */ /* 0x000fea0003800000 */
.L_x_185:
        /* <DEDUP_REMOVED lines=10> */
.L_x_216:


//--------------------- .nv.shared.reserved.0     --------------------------
	.section	.nv.shared.reserved.0,"aw",@nobits
	.weak		__nv_reservedSMEM_offset_0_alias
	.size		__nv_reservedSMEM_offset_0_alias, 0, 64
	.other		__nv_reservedSMEM_offset_0_alias,@"STO_CUDA_RESERVED_SHARED STV_DEFAULT"
__nv_reservedSMEM_offset_0_alias:
	.zero		0
	.zero		64


//--------------------- .nv.constant0._Z22matrix_scale_and_minusiiP6float2S0_fS0_ --------------------------
	.section	.nv.constant0._Z22matrix_scale_and_minusiiP6float2S0_fS0_,"a",@progbits
	.sectionflags	@""
	.align	4
.nv.constant0._Z22matrix_scale_and_minusiiP6float2S0_fS0_:
	.zero		936


//--------------------- .nv.constant0._Z18matrix_dot_productiiP6float2S0_ --------------------------
	.section	.nv.constant0._Z18matrix_dot_productiiP6float2S0_,"a",@progbits
	.sectionflags	@""
	.align	4
.nv.constant0._Z18matrix_dot_productiiP6float2S0_:
	.zero		920


//--------------------- .nv.constant0._Z11psi_adjointiiP6float2S0_ --------------------------
	.section	.nv.constant0._Z11psi_adjointiiP6float2S0_,"a",@progbits
	.sectionflags	@""
	.align	4
.nv.constant0._Z11psi_adjointiiP6float2S0_:
	.zero		920


//--------------------- .nv.constant0._Z10calc_psi_ViiP6float2S0_ --------------------------
	.section	.nv.constant0._Z10calc_psi_ViiP6float2S0_,"a",@progbits
	.sectionflags	@""
	.align	4
.nv.constant0._Z10calc_psi_ViiP6float2S0_:
	.zero		920


//--------------------- .nv.constant0._Z13r_calculationiiP6float2S0_S0_ --------------------------
	.section	.nv.constant0._Z13r_calculationiiP6float2S0_S0_,"a",@progbits
	.sectionflags	@""
	.align	4
.nv.constant0._Z13r_calculationiiP6float2S0_S0_:
	.zero		928


//--------------------- .nv.constant0._Z10Rho_updateiiP6float2S0_S0_ --------------------------
	.section	.nv.constant0._Z10Rho_updateiiP6float2S0_S0_,"a",@progbits
	.sectionflags	@""
	.align	4
.nv.constant0._Z10Rho_updateiiP6float2S0_S0_:
	.zero		928


//--------------------- .nv.constant0._Z10Eta_updateiiP6float2S0_S0_ --------------------------
	.section	.nv.constant0._Z10Eta_updateiiP6float2S0_S0_,"a",@progbits
	.sectionflags	@""
	.align	4
.nv.constant0._Z10Eta_updateiiP6float2S0_S0_:
	.zero		928


//--------------------- .nv.constant0._Z9Xi_updateiiP6float2S0_S0_ --------------------------
	.section	.nv.constant0._Z9Xi_updateiiP6float2S0_S0_,"a",@progbits
	.sectionflags	@""
	.align	4
.nv.constant0._Z9Xi_updateiiP6float2S0_S0_:
	.zero		928


//--------------------- .nv.constant0._Z8W_updateiiP6float2S0_S0_ --------------------------
	.section	.nv.constant0._Z8W_updateiiP6float2S0_S0_,"a",@progbits
	.sectionflags	@""
	.align	4
.nv.constant0._Z8W_updateiiP6float2S0_S0_:
	.zero		928


//--------------------- .nv.constant0._Z8X_updateiiPfP6float2S1_S1_S1_ --------------------------
	.section	.nv.constant0._Z8X_updateiiPfP6float2S1_S1_S1_,"a",@progbits
	.sectionflags	@""
	.align	4
.nv.constant0._Z8X_updateiiPfP6float2S1_S1_S1_:
	.zero		944


//--------------------- .nv.constant0._Z8U_updateiiP6float2S0_S0_ --------------------------
	.section	.nv.constant0._Z8U_updateiiP6float2S0_S0_,"a",@progbits
	.sectionflags	@""
	.align	4
.nv.constant0._Z8U_updateiiP6float2S0_S0_:
	.zero		928


//--------------------- .nv.constant0._Z23soft_thresh_specializediiP6float2 --------------------------
	.section	.nv.constant0._Z23soft_thresh_specializediiP6float2,"a",@progbits
	.sectionflags	@""
	.align	4
.nv.constant0._Z23soft_thresh_specializediiP6float2:
	.zero		912


//--------------------- .nv.constant0._Z16compute_V_divmatiiP6float2S0_S0_ --------------------------
	.section	.nv.constant0._Z16compute_V_divmatiiP6float2S0_S0_,"a",@progbits
	.sectionflags	@""
	.align	4
.nv.constant0._Z16compute_V_divmatiiP6float2S0_S0_:
	.zero		928


//--------------------- .nv.constant0._Z16compute_X_divmatiiPf --------------------------
	.section	.nv.constant0._Z16compute_X_divmatiiPf,"a",@progbits
	.sectionflags	@""
	.align	4
.nv.constant0._Z16compute_X_divmatiiPf:
	.zero		912


//--------------------- .nv.constant0._Z25clear_padding_and_restoreiiP6float2 --------------------------
	.section	.nv.constant0._Z25clear_padding_and_restoreiiP6float2,"a",@progbits
	.sectionflags	@""
	.align	4
.nv.constant0._Z25clear_padding_and_restoreiiP6float2:
	.zero		912


//--------------------- .nv.constant0._Z9normalizeiiP6float2f --------------------------
	.section	.nv.constant0._Z9normalizeiiP6float2f,"a",@progbits
	.sectionflags	@""
	.align	4
.nv.constant0._Z9normalizeiiP6float2f:
	.zero		916


//--------------------- .nv.constant0._Z7reverseiiP6float2S0_ --------------------------
	.section	.nv.constant0._Z7reverseiiP6float2S0_,"a",@progbits
	.sectionflags	@""
	.align	4
.nv.constant0._Z7reverseiiP6float2S0_:
	.zero		920


//--------------------- .nv.constant0._Z26circshift_reverse_and_realiiP6float2S0_ --------------------------
	.section	.nv.constant0._Z26circshift_reverse_and_realiiP6float2S0_,"a",@progbits
	.sectionflags	@""
	.align	4
.nv.constant0._Z26circshift_reverse_and_realiiP6float2S0_:
	.zero		920


//--------------------- .nv.constant0._Z17circshift_reverseiiP6float2S0_ --------------------------
	.section	.nv.constant0._Z17circshift_reverseiiP6float2S0_,"a",@progbits
	.sectionflags	@""
	.align	4
.nv.constant0._Z17circshift_reverseiiP6float2S0_:
	.zero		920


//--------------------- .nv.constant0._Z9circshiftiiP6float2S0_ --------------------------
	.section	.nv.constant0._Z9circshiftiiP6float2S0_,"a",@progbits
	.sectionflags	@""
	.align	4
.nv.constant0._Z9circshiftiiP6float2S0_:
	.zero		920


//--------------------- .nv.constant0._Z10matrix_padiiP6float2S0_ --------------------------
	.section	.nv.constant0._Z10matrix_padiiP6float2S0_,"a",@progbits
	.sectionflags	@""
	.align	4
.nv.constant0._Z10matrix_padiiP6float2S0_:
	.zero		920


//--------------------- .nv.constant0._Z12matrix_scaleiiP6float2f --------------------------
	.section	.nv.constant0._Z12matrix_scaleiiP6float2f,"a",@progbits
	.sectionflags	@""
	.align	4
.nv.constant0._Z12matrix_scaleiiP6float2f:
	.zero		916


//--------------------- .nv.constant0._Z12matrix_minusiiP6float2S0_ --------------------------
	.section	.nv.constant0._Z12matrix_minusiiP6float2S0_,"a",@progbits
	.sectionflags	@""
	.align	4
.nv.constant0._Z12matrix_minusiiP6float2S0_:
	.zero		920


//--------------------- .nv.constant0._Z15multiply_kerneliiP6float2S0_f --------------------------
	.section	.nv.constant0._Z15multiply_kerneliiP6float2S0_f,"a",@progbits
	.sectionflags	@""
	.align	4
.nv.constant0._Z15multiply_kerneliiP6float2S0_f:
	.zero		924


//--------------------- .nv.constant0._Z17copy_array_paddediiPfS_ --------------------------
	.section	.nv.constant0._Z17copy_array_paddediiPfS_,"a",@progbits
	.sectionflags	@""
	.align	4
.nv.constant0._Z17copy_array_paddediiPfS_:
	.zero		920


//--------------------- .nv.constant0._Z18copy_array_complexiiP6float2S0_ --------------------------
	.section	.nv.constant0._Z18copy_array_complexiiP6float2S0_,"a",@progbits
	.sectionflags	@""
	.align	4
.nv.constant0._Z18copy_array_complexiiP6float2S0_:
	.zero		920


//--------------------- .nv.constant0._Z10copy_arrayiiPfS_ --------------------------
	.section	.nv.constant0._Z10copy_arrayiiPfS_,"a",@progbits
	.sectionflags	@""
	.align	4
.nv.constant0._Z10copy_arrayiiPfS_:
	.zero		920


//--------------------- SYMBOLS --------------------------

	.type		.nv.reservedSmem.offset0,@object
	.size		.nv.reservedSmem.offset0,0x4
